//
// Generated by NVIDIA NVVM Compiler
//
// Compiler Build ID: CL-36424714
// Cuda compilation tools, release 13.0, V13.0.88
// Based on NVVM 20.0.0
//

.version 9.0
.target sm_100
.address_size 64

	// .globl	_Z15BinarySearchGPUPKfiS0_iPi
.global .align 4 .b8 precalc_xorwow_matrix[102400];
.global .align 4 .b8 precalc_xorwow_offset_matrix[102400];
.global .align 4 .b8 mrg32k3aM1[2304];
.global .align 4 .b8 mrg32k3aM2[2304];
.global .align 4 .b8 mrg32k3aM1SubSeq[2016];
.global .align 4 .b8 mrg32k3aM2SubSeq[2016];
.global .align 4 .b8 mrg32k3aM1Seq[2304];
.global .align 4 .b8 mrg32k3aM2Seq[2304];
.const .align 8 .b8 __cr_lgamma_table[72];

.visible .entry _Z15BinarySearchGPUPKfiS0_iPi(
	.param .u64 .ptr .align 1 _Z15BinarySearchGPUPKfiS0_iPi_param_0,
	.param .u32 _Z15BinarySearchGPUPKfiS0_iPi_param_1,
	.param .u64 .ptr .align 1 _Z15BinarySearchGPUPKfiS0_iPi_param_2,
	.param .u32 _Z15BinarySearchGPUPKfiS0_iPi_param_3,
	.param .u64 .ptr .align 1 _Z15BinarySearchGPUPKfiS0_iPi_param_4
)
{
	.reg .pred 	%p<10>;
	.reg .b32 	%r<29>;
	.reg .b32 	%f<7>;
	.reg .b64 	%rd<15>;

	ld.param.u64 	%rd5, [_Z15BinarySearchGPUPKfiS0_iPi_param_0];
	ld.param.u32 	%r15, [_Z15BinarySearchGPUPKfiS0_iPi_param_1];
	ld.param.u64 	%rd6, [_Z15BinarySearchGPUPKfiS0_iPi_param_2];
	ld.param.u32 	%r16, [_Z15BinarySearchGPUPKfiS0_iPi_param_3];
	ld.param.u64 	%rd7, [_Z15BinarySearchGPUPKfiS0_iPi_param_4];
	cvta.to.global.u64 	%rd1, %rd7;
	mov.u32 	%r17, %tid.x;
	mov.u32 	%r1, %ntid.x;
	mov.u32 	%r18, %ctaid.x;
	mad.lo.s32 	%r23, %r1, %r18, %r17;
	setp.ge.s32 	%p1, %r23, %r16;
	@%p1 bra 	$L__BB0_14;
	setp.lt.s32 	%p2, %r15, 1;
	@%p2 bra 	$L__BB0_14;
	mov.u32 	%r19, %nctaid.x;
	mul.lo.s32 	%r3, %r1, %r19;
	cvta.to.global.u64 	%rd2, %rd6;
	cvta.to.global.u64 	%rd3, %rd5;
	cvt.rn.f32.s32 	%f1, %r15;
	add.s32 	%r4, %r15, -1;
	sqrt.rn.f32 	%f6, %f1;
$L__BB0_3:
	mul.wide.s32 	%rd8, %r23, 4;
	add.s64 	%rd9, %rd2, %rd8;
	ld.global.f32 	%f2, [%rd9];
	mov.b32 	%r24, 0;
	mov.u32 	%r28, %r4;
	mov.u32 	%r26, %r24;
$L__BB0_4:
	mov.u32 	%r7, %r28;
	add.s32 	%r21, %r7, %r26;
	shr.u32 	%r28, %r21, 1;
	add.s32 	%r24, %r24, 1;
	mul.wide.u32 	%rd10, %r28, 4;
	add.s64 	%rd4, %rd3, %rd10;
	ld.global.f32 	%f3, [%rd4];
	setp.gtu.f32 	%p3, %f3, %f2;
	@%p3 bra 	$L__BB0_7;
	ld.global.f32 	%f4, [%rd4+4];
	setp.leu.f32 	%p4, %f4, %f2;
	@%p4 bra 	$L__BB0_7;
	add.s64 	%rd12, %rd1, %rd8;
	st.global.u32 	[%rd12], %r28;
	bra.uni 	$L__BB0_13;
$L__BB0_7:
	setp.leu.f32 	%p5, %f2, %f3;
	@%p5 bra 	$L__BB0_10;
	add.s32 	%r26, %r28, 1;
	mov.u32 	%r28, %r7;
$L__BB0_9:
	setp.le.s32 	%p8, %r26, %r28;
	@%p8 bra 	$L__BB0_4;
	bra.uni 	$L__BB0_13;
$L__BB0_10:
	setp.lt.f32 	%p6, %f2, %f3;
	@%p6 bra 	$L__BB0_9;
	cvt.rn.f32.u32 	%f5, %r24;
	setp.gtu.f32 	%p7, %f6, %f5;
	mov.u32 	%r28, %r7;
	@%p7 bra 	$L__BB0_9;
	add.s64 	%rd14, %rd1, %rd8;
	mov.b32 	%r22, -1;
	st.global.u32 	[%rd14], %r22;
$L__BB0_13:
	add.s32 	%r23, %r23, %r3;
	setp.lt.s32 	%p9, %r23, %r16;
	@%p9 bra 	$L__BB0_3;
$L__BB0_14:
	ret;

}
	// .globl	_Z14InitializeGridPfffi
.visible .entry _Z14InitializeGridPfffi(
	.param .u64 .ptr .align 1 _Z14InitializeGridPfffi_param_0,
	.param .f32 _Z14InitializeGridPfffi_param_1,
	.param .f32 _Z14InitializeGridPfffi_param_2,
	.param .u32 _Z14InitializeGridPfffi_param_3
)
{
	.reg .pred 	%p<7>;
	.reg .b32 	%r<33>;
	.reg .b32 	%f<13>;
	.reg .b64 	%rd<11>;

	ld.param.u64 	%rd2, [_Z14InitializeGridPfffi_param_0];
	ld.param.f32 	%f1, [_Z14InitializeGridPfffi_param_1];
	ld.param.f32 	%f2, [_Z14InitializeGridPfffi_param_2];
	ld.param.u32 	%r12, [_Z14InitializeGridPfffi_param_3];
	cvta.to.global.u64 	%rd1, %rd2;
	mov.u32 	%r13, %tid.x;
	mov.u32 	%r14, %ntid.x;
	mov.u32 	%r15, %ctaid.x;
	mad.lo.s32 	%r31, %r14, %r15, %r13;
	mov.u32 	%r16, %nctaid.x;
	mul.lo.s32 	%r2, %r14, %r16;
	setp.ge.s32 	%p1, %r31, %r12;
	@%p1 bra 	$L__BB1_7;
	add.s32 	%r17, %r31, %r2;
	max.s32 	%r18, %r12, %r17;
	setp.lt.s32 	%p2, %r17, %r12;
	selp.u32 	%r19, 1, 0, %p2;
	add.s32 	%r20, %r17, %r19;
	sub.s32 	%r21, %r18, %r20;
	div.u32 	%r22, %r21, %r2;
	add.s32 	%r3, %r22, %r19;
	and.b32  	%r23, %r3, 3;
	setp.eq.s32 	%p3, %r23, 3;
	@%p3 bra 	$L__BB1_4;
	add.s32 	%r24, %r3, 1;
	and.b32  	%r25, %r24, 3;
	neg.s32 	%r29, %r25;
$L__BB1_3:
	.pragma "nounroll";
	mul.wide.s32 	%rd3, %r31, 4;
	add.s64 	%rd4, %rd1, %rd3;
	cvt.rn.f32.s32 	%f3, %r31;
	fma.rn.f32 	%f4, %f2, %f3, %f1;
	st.global.f32 	[%rd4], %f4;
	add.s32 	%r31, %r31, %r2;
	add.s32 	%r29, %r29, 1;
	setp.ne.s32 	%p4, %r29, 0;
	@%p4 bra 	$L__BB1_3;
$L__BB1_4:
	setp.lt.u32 	%p5, %r3, 3;
	@%p5 bra 	$L__BB1_7;
	mul.wide.s32 	%rd7, %r2, 4;
$L__BB1_6:
	cvt.rn.f32.s32 	%f5, %r31;
	fma.rn.f32 	%f6, %f2, %f5, %f1;
	mul.wide.s32 	%rd5, %r31, 4;
	add.s64 	%rd6, %rd1, %rd5;
	st.global.f32 	[%rd6], %f6;
	add.s32 	%r26, %r31, %r2;
	cvt.rn.f32.s32 	%f7, %r26;
	fma.rn.f32 	%f8, %f2, %f7, %f1;
	add.s64 	%rd8, %rd6, %rd7;
	st.global.f32 	[%rd8], %f8;
	add.s32 	%r27, %r26, %r2;
	cvt.rn.f32.s32 	%f9, %r27;
	fma.rn.f32 	%f10, %f2, %f9, %f1;
	add.s64 	%rd9, %rd8, %rd7;
	st.global.f32 	[%rd9], %f10;
	add.s32 	%r28, %r27, %r2;
	cvt.rn.f32.s32 	%f11, %r28;
	fma.rn.f32 	%f12, %f2, %f11, %f1;
	add.s64 	%rd10, %rd9, %rd7;
	st.global.f32 	[%rd10], %f12;
	add.s32 	%r31, %r28, %r2;
	setp.lt.s32 	%p6, %r31, %r12;
	@%p6 bra 	$L__BB1_6;
$L__BB1_7:
	ret;

}
	// .globl	_Z19InitializeParticlesPfiyff
.visible .entry _Z19InitializeParticlesPfiyff(
	.param .u64 .ptr .align 1 _Z19InitializeParticlesPfiyff_param_0,
	.param .u32 _Z19InitializeParticlesPfiyff_param_1,
	.param .u64 _Z19InitializeParticlesPfiyff_param_2,
	.param .f32 _Z19InitializeParticlesPfiyff_param_3,
	.param .f32 _Z19InitializeParticlesPfiyff_param_4
)
{
	.local .align 8 .b8 	__local_depot2[48];
	.reg .b64 	%SP;
	.reg .b64 	%SPL;
	.reg .pred 	%p<70>;
	.reg .b32 	%r<1318>;
	.reg .b32 	%f<19>;
	.reg .b64 	%rd<34>;

	mov.u64 	%SPL, __local_depot2;
	ld.param.u64 	%rd12, [_Z19InitializeParticlesPfiyff_param_0];
	ld.param.u32 	%r590, [_Z19InitializeParticlesPfiyff_param_1];
	ld.param.u64 	%rd11, [_Z19InitializeParticlesPfiyff_param_2];
	ld.param.f32 	%f2, [_Z19InitializeParticlesPfiyff_param_3];
	ld.param.f32 	%f3, [_Z19InitializeParticlesPfiyff_param_4];
	cvta.to.global.u64 	%rd1, %rd12;
	mov.u32 	%r592, %tid.x;
	mov.u32 	%r593, %ntid.x;
	mov.u32 	%r594, %ctaid.x;
	mad.lo.s32 	%r1310, %r593, %r594, %r592;
	mov.u32 	%r595, %nctaid.x;
	mul.lo.s32 	%r2, %r593, %r595;
	setp.ge.s32 	%p1, %r1310, %r590;
	@%p1 bra 	$L__BB2_116;
	add.u64 	%rd2, %SPL, 0;
	cvt.u32.u64 	%r596, %rd11;
	xor.b32  	%r597, %r596, -1429050551;
	mul.lo.s32 	%r598, %r597, 1099087573;
	{ .reg .b32 tmp; mov.b64 {tmp, %r599}, %rd11; }
	xor.b32  	%r600, %r599, -136515619;
	mul.lo.s32 	%r601, %r600, -1703105765;
	add.s32 	%r602, %r598, %r601;
	add.s32 	%r1304, %r602, 6615241;
	add.s32 	%r1025, %r598, 123456789;
	st.local.v2.u32 	[%rd2], {%r1304, %r1025};
	xor.b32  	%r1024, %r598, 362436069;
	add.s32 	%r1023, %r601, 521288629;
	st.local.v2.u32 	[%rd2+8], {%r1024, %r1023};
	xor.b32  	%r1022, %r601, 88675123;
	add.s32 	%r1021, %r598, 5783321;
	st.local.v2.u32 	[%rd2+16], {%r1022, %r1021};
	setp.eq.s32 	%p2, %r1310, 0;
	@%p2 bra 	$L__BB2_116;
	cvt.s64.s32 	%rd33, %r1310;
	mov.b32 	%r1008, 0;
$L__BB2_3:
	mov.u64 	%rd4, %rd33;
	and.b64  	%rd5, %rd4, 3;
	setp.eq.s64 	%p3, %rd5, 0;
	@%p3 bra 	$L__BB2_115;
	mul.wide.u32 	%rd14, %r1008, 3200;
	mov.u64 	%rd15, precalc_xorwow_matrix;
	add.s64 	%rd6, %rd15, %rd14;
	mov.b32 	%r1021, 0;
	mov.u32 	%r1022, %r1021;
	mov.u32 	%r1023, %r1021;
	mov.u32 	%r1024, %r1021;
	mov.u32 	%r1025, %r1021;
	mov.u32 	%r1014, %r1021;
$L__BB2_5:
	mul.wide.u32 	%rd16, %r1014, 4;
	add.s64 	%rd17, %rd2, %rd16;
	ld.local.u32 	%r21, [%rd17+4];
	shl.b32 	%r22, %r1014, 5;
	mov.b32 	%r1020, 0;
$L__BB2_6:
	.pragma "nounroll";
	shr.u32 	%r606, %r21, %r1020;
	and.b32  	%r607, %r606, 1;
	setp.eq.b32 	%p4, %r607, 1;
	not.pred 	%p5, %p4;
	add.s32 	%r608, %r22, %r1020;
	mul.lo.s32 	%r609, %r608, 5;
	mul.wide.u32 	%rd18, %r609, 4;
	add.s64 	%rd7, %rd6, %rd18;
	@%p5 bra 	$L__BB2_8;
	ld.global.u32 	%r610, [%rd7];
	xor.b32  	%r1025, %r1025, %r610;
	ld.global.u32 	%r611, [%rd7+4];
	xor.b32  	%r1024, %r1024, %r611;
	ld.global.u32 	%r612, [%rd7+8];
	xor.b32  	%r1023, %r1023, %r612;
	ld.global.u32 	%r613, [%rd7+12];
	xor.b32  	%r1022, %r1022, %r613;
	ld.global.u32 	%r614, [%rd7+16];
	xor.b32  	%r1021, %r1021, %r614;
$L__BB2_8:
	and.b32  	%r616, %r606, 2;
	setp.eq.s32 	%p6, %r616, 0;
	@%p6 bra 	$L__BB2_10;
	ld.global.u32 	%r617, [%rd7+20];
	xor.b32  	%r1025, %r1025, %r617;
	ld.global.u32 	%r618, [%rd7+24];
	xor.b32  	%r1024, %r1024, %r618;
	ld.global.u32 	%r619, [%rd7+28];
	xor.b32  	%r1023, %r1023, %r619;
	ld.global.u32 	%r620, [%rd7+32];
	xor.b32  	%r1022, %r1022, %r620;
	ld.global.u32 	%r621, [%rd7+36];
	xor.b32  	%r1021, %r1021, %r621;
$L__BB2_10:
	and.b32  	%r623, %r606, 4;
	setp.eq.s32 	%p7, %r623, 0;
	@%p7 bra 	$L__BB2_12;
	ld.global.u32 	%r624, [%rd7+40];
	xor.b32  	%r1025, %r1025, %r624;
	ld.global.u32 	%r625, [%rd7+44];
	xor.b32  	%r1024, %r1024, %r625;
	ld.global.u32 	%r626, [%rd7+48];
	xor.b32  	%r1023, %r1023, %r626;
	ld.global.u32 	%r627, [%rd7+52];
	xor.b32  	%r1022, %r1022, %r627;
	ld.global.u32 	%r628, [%rd7+56];
	xor.b32  	%r1021, %r1021, %r628;
$L__BB2_12:
	and.b32  	%r630, %r606, 8;
	setp.eq.s32 	%p8, %r630, 0;
	@%p8 bra 	$L__BB2_14;
	ld.global.u32 	%r631, [%rd7+60];
	xor.b32  	%r1025, %r1025, %r631;
	ld.global.u32 	%r632, [%rd7+64];
	xor.b32  	%r1024, %r1024, %r632;
	ld.global.u32 	%r633, [%rd7+68];
	xor.b32  	%r1023, %r1023, %r633;
	ld.global.u32 	%r634, [%rd7+72];
	xor.b32  	%r1022, %r1022, %r634;
	ld.global.u32 	%r635, [%rd7+76];
	xor.b32  	%r1021, %r1021, %r635;
$L__BB2_14:
	and.b32  	%r637, %r606, 16;
	setp.eq.s32 	%p9, %r637, 0;
	@%p9 bra 	$L__BB2_16;
	ld.global.u32 	%r638, [%rd7+80];
	xor.b32  	%r1025, %r1025, %r638;
	ld.global.u32 	%r639, [%rd7+84];
	xor.b32  	%r1024, %r1024, %r639;
	ld.global.u32 	%r640, [%rd7+88];
	xor.b32  	%r1023, %r1023, %r640;
	ld.global.u32 	%r641, [%rd7+92];
	xor.b32  	%r1022, %r1022, %r641;
	ld.global.u32 	%r642, [%rd7+96];
	xor.b32  	%r1021, %r1021, %r642;
$L__BB2_16:
	and.b32  	%r644, %r606, 32;
	setp.eq.s32 	%p10, %r644, 0;
	@%p10 bra 	$L__BB2_18;
	ld.global.u32 	%r645, [%rd7+100];
	xor.b32  	%r1025, %r1025, %r645;
	ld.global.u32 	%r646, [%rd7+104];
	xor.b32  	%r1024, %r1024, %r646;
	ld.global.u32 	%r647, [%rd7+108];
	xor.b32  	%r1023, %r1023, %r647;
	ld.global.u32 	%r648, [%rd7+112];
	xor.b32  	%r1022, %r1022, %r648;
	ld.global.u32 	%r649, [%rd7+116];
	xor.b32  	%r1021, %r1021, %r649;
$L__BB2_18:
	and.b32  	%r651, %r606, 64;
	setp.eq.s32 	%p11, %r651, 0;
	@%p11 bra 	$L__BB2_20;
	ld.global.u32 	%r652, [%rd7+120];
	xor.b32  	%r1025, %r1025, %r652;
	ld.global.u32 	%r653, [%rd7+124];
	xor.b32  	%r1024, %r1024, %r653;
	ld.global.u32 	%r654, [%rd7+128];
	xor.b32  	%r1023, %r1023, %r654;
	ld.global.u32 	%r655, [%rd7+132];
	xor.b32  	%r1022, %r1022, %r655;
	ld.global.u32 	%r656, [%rd7+136];
	xor.b32  	%r1021, %r1021, %r656;
$L__BB2_20:
	and.b32  	%r658, %r606, 128;
	setp.eq.s32 	%p12, %r658, 0;
	@%p12 bra 	$L__BB2_22;
	ld.global.u32 	%r659, [%rd7+140];
	xor.b32  	%r1025, %r1025, %r659;
	ld.global.u32 	%r660, [%rd7+144];
	xor.b32  	%r1024, %r1024, %r660;
	ld.global.u32 	%r661, [%rd7+148];
	xor.b32  	%r1023, %r1023, %r661;
	ld.global.u32 	%r662, [%rd7+152];
	xor.b32  	%r1022, %r1022, %r662;
	ld.global.u32 	%r663, [%rd7+156];
	xor.b32  	%r1021, %r1021, %r663;
$L__BB2_22:
	and.b32  	%r665, %r606, 256;
	setp.eq.s32 	%p13, %r665, 0;
	@%p13 bra 	$L__BB2_24;
	ld.global.u32 	%r666, [%rd7+160];
	xor.b32  	%r1025, %r1025, %r666;
	ld.global.u32 	%r667, [%rd7+164];
	xor.b32  	%r1024, %r1024, %r667;
	ld.global.u32 	%r668, [%rd7+168];
	xor.b32  	%r1023, %r1023, %r668;
	ld.global.u32 	%r669, [%rd7+172];
	xor.b32  	%r1022, %r1022, %r669;
	ld.global.u32 	%r670, [%rd7+176];
	xor.b32  	%r1021, %r1021, %r670;
$L__BB2_24:
	and.b32  	%r672, %r606, 512;
	setp.eq.s32 	%p14, %r672, 0;
	@%p14 bra 	$L__BB2_26;
	ld.global.u32 	%r673, [%rd7+180];
	xor.b32  	%r1025, %r1025, %r673;
	ld.global.u32 	%r674, [%rd7+184];
	xor.b32  	%r1024, %r1024, %r674;
	ld.global.u32 	%r675, [%rd7+188];
	xor.b32  	%r1023, %r1023, %r675;
	ld.global.u32 	%r676, [%rd7+192];
	xor.b32  	%r1022, %r1022, %r676;
	ld.global.u32 	%r677, [%rd7+196];
	xor.b32  	%r1021, %r1021, %r677;
$L__BB2_26:
	and.b32  	%r679, %r606, 1024;
	setp.eq.s32 	%p15, %r679, 0;
	@%p15 bra 	$L__BB2_28;
	ld.global.u32 	%r680, [%rd7+200];
	xor.b32  	%r1025, %r1025, %r680;
	ld.global.u32 	%r681, [%rd7+204];
	xor.b32  	%r1024, %r1024, %r681;
	ld.global.u32 	%r682, [%rd7+208];
	xor.b32  	%r1023, %r1023, %r682;
	ld.global.u32 	%r683, [%rd7+212];
	xor.b32  	%r1022, %r1022, %r683;
	ld.global.u32 	%r684, [%rd7+216];
	xor.b32  	%r1021, %r1021, %r684;
$L__BB2_28:
	and.b32  	%r686, %r606, 2048;
	setp.eq.s32 	%p16, %r686, 0;
	@%p16 bra 	$L__BB2_30;
	ld.global.u32 	%r687, [%rd7+220];
	xor.b32  	%r1025, %r1025, %r687;
	ld.global.u32 	%r688, [%rd7+224];
	xor.b32  	%r1024, %r1024, %r688;
	ld.global.u32 	%r689, [%rd7+228];
	xor.b32  	%r1023, %r1023, %r689;
	ld.global.u32 	%r690, [%rd7+232];
	xor.b32  	%r1022, %r1022, %r690;
	ld.global.u32 	%r691, [%rd7+236];
	xor.b32  	%r1021, %r1021, %r691;
$L__BB2_30:
	and.b32  	%r693, %r606, 4096;
	setp.eq.s32 	%p17, %r693, 0;
	@%p17 bra 	$L__BB2_32;
	ld.global.u32 	%r694, [%rd7+240];
	xor.b32  	%r1025, %r1025, %r694;
	ld.global.u32 	%r695, [%rd7+244];
	xor.b32  	%r1024, %r1024, %r695;
	ld.global.u32 	%r696, [%rd7+248];
	xor.b32  	%r1023, %r1023, %r696;
	ld.global.u32 	%r697, [%rd7+252];
	xor.b32  	%r1022, %r1022, %r697;
	ld.global.u32 	%r698, [%rd7+256];
	xor.b32  	%r1021, %r1021, %r698;
$L__BB2_32:
	and.b32  	%r700, %r606, 8192;
	setp.eq.s32 	%p18, %r700, 0;
	@%p18 bra 	$L__BB2_34;
	ld.global.u32 	%r701, [%rd7+260];
	xor.b32  	%r1025, %r1025, %r701;
	ld.global.u32 	%r702, [%rd7+264];
	xor.b32  	%r1024, %r1024, %r702;
	ld.global.u32 	%r703, [%rd7+268];
	xor.b32  	%r1023, %r1023, %r703;
	ld.global.u32 	%r704, [%rd7+272];
	xor.b32  	%r1022, %r1022, %r704;
	ld.global.u32 	%r705, [%rd7+276];
	xor.b32  	%r1021, %r1021, %r705;
$L__BB2_34:
	and.b32  	%r707, %r606, 16384;
	setp.eq.s32 	%p19, %r707, 0;
	@%p19 bra 	$L__BB2_36;
	ld.global.u32 	%r708, [%rd7+280];
	xor.b32  	%r1025, %r1025, %r708;
	ld.global.u32 	%r709, [%rd7+284];
	xor.b32  	%r1024, %r1024, %r709;
	ld.global.u32 	%r710, [%rd7+288];
	xor.b32  	%r1023, %r1023, %r710;
	ld.global.u32 	%r711, [%rd7+292];
	xor.b32  	%r1022, %r1022, %r711;
	ld.global.u32 	%r712, [%rd7+296];
	xor.b32  	%r1021, %r1021, %r712;
$L__BB2_36:
	and.b32  	%r714, %r606, 32768;
	setp.eq.s32 	%p20, %r714, 0;
	@%p20 bra 	$L__BB2_38;
	ld.global.u32 	%r715, [%rd7+300];
	xor.b32  	%r1025, %r1025, %r715;
	ld.global.u32 	%r716, [%rd7+304];
	xor.b32  	%r1024, %r1024, %r716;
	ld.global.u32 	%r717, [%rd7+308];
	xor.b32  	%r1023, %r1023, %r717;
	ld.global.u32 	%r718, [%rd7+312];
	xor.b32  	%r1022, %r1022, %r718;
	ld.global.u32 	%r719, [%rd7+316];
	xor.b32  	%r1021, %r1021, %r719;
$L__BB2_38:
	add.s32 	%r1020, %r1020, 16;
	setp.ne.s32 	%p21, %r1020, 32;
	@%p21 bra 	$L__BB2_6;
	mad.lo.s32 	%r720, %r1014, -31, %r22;
	add.s32 	%r1014, %r720, 1;
	setp.ne.s32 	%p22, %r1014, 5;
	@%p22 bra 	$L__BB2_5;
	st.local.u32 	[%rd2+4], %r1025;
	st.local.v2.u32 	[%rd2+8], {%r1024, %r1023};
	st.local.v2.u32 	[%rd2+16], {%r1022, %r1021};
	setp.eq.s64 	%p23, %rd5, 1;
	@%p23 bra 	$L__BB2_115;
	mov.b32 	%r1021, 0;
	mov.u32 	%r1022, %r1021;
	mov.u32 	%r1023, %r1021;
	mov.u32 	%r1024, %r1021;
	mov.u32 	%r1025, %r1021;
	mov.u32 	%r1106, %r1021;
$L__BB2_42:
	mul.wide.u32 	%rd19, %r1106, 4;
	add.s64 	%rd20, %rd2, %rd19;
	ld.local.u32 	%r197, [%rd20+4];
	shl.b32 	%r198, %r1106, 5;
	mov.b32 	%r1112, 0;
$L__BB2_43:
	.pragma "nounroll";
	shr.u32 	%r723, %r197, %r1112;
	and.b32  	%r724, %r723, 1;
	setp.eq.b32 	%p24, %r724, 1;
	not.pred 	%p25, %p24;
	add.s32 	%r725, %r198, %r1112;
	mul.lo.s32 	%r726, %r725, 5;
	mul.wide.u32 	%rd21, %r726, 4;
	add.s64 	%rd8, %rd6, %rd21;
	@%p25 bra 	$L__BB2_45;
	ld.global.u32 	%r727, [%rd8];
	xor.b32  	%r1025, %r1025, %r727;
	ld.global.u32 	%r728, [%rd8+4];
	xor.b32  	%r1024, %r1024, %r728;
	ld.global.u32 	%r729, [%rd8+8];
	xor.b32  	%r1023, %r1023, %r729;
	ld.global.u32 	%r730, [%rd8+12];
	xor.b32  	%r1022, %r1022, %r730;
	ld.global.u32 	%r731, [%rd8+16];
	xor.b32  	%r1021, %r1021, %r731;
$L__BB2_45:
	and.b32  	%r733, %r723, 2;
	setp.eq.s32 	%p26, %r733, 0;
	@%p26 bra 	$L__BB2_47;
	ld.global.u32 	%r734, [%rd8+20];
	xor.b32  	%r1025, %r1025, %r734;
	ld.global.u32 	%r735, [%rd8+24];
	xor.b32  	%r1024, %r1024, %r735;
	ld.global.u32 	%r736, [%rd8+28];
	xor.b32  	%r1023, %r1023, %r736;
	ld.global.u32 	%r737, [%rd8+32];
	xor.b32  	%r1022, %r1022, %r737;
	ld.global.u32 	%r738, [%rd8+36];
	xor.b32  	%r1021, %r1021, %r738;
$L__BB2_47:
	and.b32  	%r740, %r723, 4;
	setp.eq.s32 	%p27, %r740, 0;
	@%p27 bra 	$L__BB2_49;
	ld.global.u32 	%r741, [%rd8+40];
	xor.b32  	%r1025, %r1025, %r741;
	ld.global.u32 	%r742, [%rd8+44];
	xor.b32  	%r1024, %r1024, %r742;
	ld.global.u32 	%r743, [%rd8+48];
	xor.b32  	%r1023, %r1023, %r743;
	ld.global.u32 	%r744, [%rd8+52];
	xor.b32  	%r1022, %r1022, %r744;
	ld.global.u32 	%r745, [%rd8+56];
	xor.b32  	%r1021, %r1021, %r745;
$L__BB2_49:
	and.b32  	%r747, %r723, 8;
	setp.eq.s32 	%p28, %r747, 0;
	@%p28 bra 	$L__BB2_51;
	ld.global.u32 	%r748, [%rd8+60];
	xor.b32  	%r1025, %r1025, %r748;
	ld.global.u32 	%r749, [%rd8+64];
	xor.b32  	%r1024, %r1024, %r749;
	ld.global.u32 	%r750, [%rd8+68];
	xor.b32  	%r1023, %r1023, %r750;
	ld.global.u32 	%r751, [%rd8+72];
	xor.b32  	%r1022, %r1022, %r751;
	ld.global.u32 	%r752, [%rd8+76];
	xor.b32  	%r1021, %r1021, %r752;
$L__BB2_51:
	and.b32  	%r754, %r723, 16;
	setp.eq.s32 	%p29, %r754, 0;
	@%p29 bra 	$L__BB2_53;
	ld.global.u32 	%r755, [%rd8+80];
	xor.b32  	%r1025, %r1025, %r755;
	ld.global.u32 	%r756, [%rd8+84];
	xor.b32  	%r1024, %r1024, %r756;
	ld.global.u32 	%r757, [%rd8+88];
	xor.b32  	%r1023, %r1023, %r757;
	ld.global.u32 	%r758, [%rd8+92];
	xor.b32  	%r1022, %r1022, %r758;
	ld.global.u32 	%r759, [%rd8+96];
	xor.b32  	%r1021, %r1021, %r759;
$L__BB2_53:
	and.b32  	%r761, %r723, 32;
	setp.eq.s32 	%p30, %r761, 0;
	@%p30 bra 	$L__BB2_55;
	ld.global.u32 	%r762, [%rd8+100];
	xor.b32  	%r1025, %r1025, %r762;
	ld.global.u32 	%r763, [%rd8+104];
	xor.b32  	%r1024, %r1024, %r763;
	ld.global.u32 	%r764, [%rd8+108];
	xor.b32  	%r1023, %r1023, %r764;
	ld.global.u32 	%r765, [%rd8+112];
	xor.b32  	%r1022, %r1022, %r765;
	ld.global.u32 	%r766, [%rd8+116];
	xor.b32  	%r1021, %r1021, %r766;
$L__BB2_55:
	and.b32  	%r768, %r723, 64;
	setp.eq.s32 	%p31, %r768, 0;
	@%p31 bra 	$L__BB2_57;
	ld.global.u32 	%r769, [%rd8+120];
	xor.b32  	%r1025, %r1025, %r769;
	ld.global.u32 	%r770, [%rd8+124];
	xor.b32  	%r1024, %r1024, %r770;
	ld.global.u32 	%r771, [%rd8+128];
	xor.b32  	%r1023, %r1023, %r771;
	ld.global.u32 	%r772, [%rd8+132];
	xor.b32  	%r1022, %r1022, %r772;
	ld.global.u32 	%r773, [%rd8+136];
	xor.b32  	%r1021, %r1021, %r773;
$L__BB2_57:
	and.b32  	%r775, %r723, 128;
	setp.eq.s32 	%p32, %r775, 0;
	@%p32 bra 	$L__BB2_59;
	ld.global.u32 	%r776, [%rd8+140];
	xor.b32  	%r1025, %r1025, %r776;
	ld.global.u32 	%r777, [%rd8+144];
	xor.b32  	%r1024, %r1024, %r777;
	ld.global.u32 	%r778, [%rd8+148];
	xor.b32  	%r1023, %r1023, %r778;
	ld.global.u32 	%r779, [%rd8+152];
	xor.b32  	%r1022, %r1022, %r779;
	ld.global.u32 	%r780, [%rd8+156];
	xor.b32  	%r1021, %r1021, %r780;
$L__BB2_59:
	and.b32  	%r782, %r723, 256;
	setp.eq.s32 	%p33, %r782, 0;
	@%p33 bra 	$L__BB2_61;
	ld.global.u32 	%r783, [%rd8+160];
	xor.b32  	%r1025, %r1025, %r783;
	ld.global.u32 	%r784, [%rd8+164];
	xor.b32  	%r1024, %r1024, %r784;
	ld.global.u32 	%r785, [%rd8+168];
	xor.b32  	%r1023, %r1023, %r785;
	ld.global.u32 	%r786, [%rd8+172];
	xor.b32  	%r1022, %r1022, %r786;
	ld.global.u32 	%r787, [%rd8+176];
	xor.b32  	%r1021, %r1021, %r787;
$L__BB2_61:
	and.b32  	%r789, %r723, 512;
	setp.eq.s32 	%p34, %r789, 0;
	@%p34 bra 	$L__BB2_63;
	ld.global.u32 	%r790, [%rd8+180];
	xor.b32  	%r1025, %r1025, %r790;
	ld.global.u32 	%r791, [%rd8+184];
	xor.b32  	%r1024, %r1024, %r791;
	ld.global.u32 	%r792, [%rd8+188];
	xor.b32  	%r1023, %r1023, %r792;
	ld.global.u32 	%r793, [%rd8+192];
	xor.b32  	%r1022, %r1022, %r793;
	ld.global.u32 	%r794, [%rd8+196];
	xor.b32  	%r1021, %r1021, %r794;
$L__BB2_63:
	and.b32  	%r796, %r723, 1024;
	setp.eq.s32 	%p35, %r796, 0;
	@%p35 bra 	$L__BB2_65;
	ld.global.u32 	%r797, [%rd8+200];
	xor.b32  	%r1025, %r1025, %r797;
	ld.global.u32 	%r798, [%rd8+204];
	xor.b32  	%r1024, %r1024, %r798;
	ld.global.u32 	%r799, [%rd8+208];
	xor.b32  	%r1023, %r1023, %r799;
	ld.global.u32 	%r800, [%rd8+212];
	xor.b32  	%r1022, %r1022, %r800;
	ld.global.u32 	%r801, [%rd8+216];
	xor.b32  	%r1021, %r1021, %r801;
$L__BB2_65:
	and.b32  	%r803, %r723, 2048;
	setp.eq.s32 	%p36, %r803, 0;
	@%p36 bra 	$L__BB2_67;
	ld.global.u32 	%r804, [%rd8+220];
	xor.b32  	%r1025, %r1025, %r804;
	ld.global.u32 	%r805, [%rd8+224];
	xor.b32  	%r1024, %r1024, %r805;
	ld.global.u32 	%r806, [%rd8+228];
	xor.b32  	%r1023, %r1023, %r806;
	ld.global.u32 	%r807, [%rd8+232];
	xor.b32  	%r1022, %r1022, %r807;
	ld.global.u32 	%r808, [%rd8+236];
	xor.b32  	%r1021, %r1021, %r808;
$L__BB2_67:
	and.b32  	%r810, %r723, 4096;
	setp.eq.s32 	%p37, %r810, 0;
	@%p37 bra 	$L__BB2_69;
	ld.global.u32 	%r811, [%rd8+240];
	xor.b32  	%r1025, %r1025, %r811;
	ld.global.u32 	%r812, [%rd8+244];
	xor.b32  	%r1024, %r1024, %r812;
	ld.global.u32 	%r813, [%rd8+248];
	xor.b32  	%r1023, %r1023, %r813;
	ld.global.u32 	%r814, [%rd8+252];
	xor.b32  	%r1022, %r1022, %r814;
	ld.global.u32 	%r815, [%rd8+256];
	xor.b32  	%r1021, %r1021, %r815;
$L__BB2_69:
	and.b32  	%r817, %r723, 8192;
	setp.eq.s32 	%p38, %r817, 0;
	@%p38 bra 	$L__BB2_71;
	ld.global.u32 	%r818, [%rd8+260];
	xor.b32  	%r1025, %r1025, %r818;
	ld.global.u32 	%r819, [%rd8+264];
	xor.b32  	%r1024, %r1024, %r819;
	ld.global.u32 	%r820, [%rd8+268];
	xor.b32  	%r1023, %r1023, %r820;
	ld.global.u32 	%r821, [%rd8+272];
	xor.b32  	%r1022, %r1022, %r821;
	ld.global.u32 	%r822, [%rd8+276];
	xor.b32  	%r1021, %r1021, %r822;
$L__BB2_71:
	and.b32  	%r824, %r723, 16384;
	setp.eq.s32 	%p39, %r824, 0;
	@%p39 bra 	$L__BB2_73;
	ld.global.u32 	%r825, [%rd8+280];
	xor.b32  	%r1025, %r1025, %r825;
	ld.global.u32 	%r826, [%rd8+284];
	xor.b32  	%r1024, %r1024, %r826;
	ld.global.u32 	%r827, [%rd8+288];
	xor.b32  	%r1023, %r1023, %r827;
	ld.global.u32 	%r828, [%rd8+292];
	xor.b32  	%r1022, %r1022, %r828;
	ld.global.u32 	%r829, [%rd8+296];
	xor.b32  	%r1021, %r1021, %r829;
$L__BB2_73:
	and.b32  	%r831, %r723, 32768;
	setp.eq.s32 	%p40, %r831, 0;
	@%p40 bra 	$L__BB2_75;
	ld.global.u32 	%r832, [%rd8+300];
	xor.b32  	%r1025, %r1025, %r832;
	ld.global.u32 	%r833, [%rd8+304];
	xor.b32  	%r1024, %r1024, %r833;
	ld.global.u32 	%r834, [%rd8+308];
	xor.b32  	%r1023, %r1023, %r834;
	ld.global.u32 	%r835, [%rd8+312];
	xor.b32  	%r1022, %r1022, %r835;
	ld.global.u32 	%r836, [%rd8+316];
	xor.b32  	%r1021, %r1021, %r836;
$L__BB2_75:
	add.s32 	%r1112, %r1112, 16;
	setp.ne.s32 	%p41, %r1112, 32;
	@%p41 bra 	$L__BB2_43;
	mad.lo.s32 	%r837, %r1106, -31, %r198;
	add.s32 	%r1106, %r837, 1;
	setp.ne.s32 	%p42, %r1106, 5;
	@%p42 bra 	$L__BB2_42;
	st.local.u32 	[%rd2+4], %r1025;
	st.local.v2.u32 	[%rd2+8], {%r1024, %r1023};
	st.local.v2.u32 	[%rd2+16], {%r1022, %r1021};
	setp.ne.s64 	%p43, %rd5, 3;
	@%p43 bra 	$L__BB2_115;
	mov.b32 	%r1021, 0;
	mov.u32 	%r1022, %r1021;
	mov.u32 	%r1023, %r1021;
	mov.u32 	%r1024, %r1021;
	mov.u32 	%r1025, %r1021;
	mov.u32 	%r1198, %r1021;
$L__BB2_79:
	mul.wide.u32 	%rd22, %r1198, 4;
	add.s64 	%rd23, %rd2, %rd22;
	ld.local.u32 	%r373, [%rd23+4];
	shl.b32 	%r374, %r1198, 5;
	mov.b32 	%r1204, 0;
$L__BB2_80:
	.pragma "nounroll";
	shr.u32 	%r840, %r373, %r1204;
	and.b32  	%r841, %r840, 1;
	setp.eq.b32 	%p44, %r841, 1;
	not.pred 	%p45, %p44;
	add.s32 	%r842, %r374, %r1204;
	mul.lo.s32 	%r843, %r842, 5;
	mul.wide.u32 	%rd24, %r843, 4;
	add.s64 	%rd9, %rd6, %rd24;
	@%p45 bra 	$L__BB2_82;
	ld.global.u32 	%r844, [%rd9];
	xor.b32  	%r1025, %r1025, %r844;
	ld.global.u32 	%r845, [%rd9+4];
	xor.b32  	%r1024, %r1024, %r845;
	ld.global.u32 	%r846, [%rd9+8];
	xor.b32  	%r1023, %r1023, %r846;
	ld.global.u32 	%r847, [%rd9+12];
	xor.b32  	%r1022, %r1022, %r847;
	ld.global.u32 	%r848, [%rd9+16];
	xor.b32  	%r1021, %r1021, %r848;
$L__BB2_82:
	and.b32  	%r850, %r840, 2;
	setp.eq.s32 	%p46, %r850, 0;
	@%p46 bra 	$L__BB2_84;
	ld.global.u32 	%r851, [%rd9+20];
	xor.b32  	%r1025, %r1025, %r851;
	ld.global.u32 	%r852, [%rd9+24];
	xor.b32  	%r1024, %r1024, %r852;
	ld.global.u32 	%r853, [%rd9+28];
	xor.b32  	%r1023, %r1023, %r853;
	ld.global.u32 	%r854, [%rd9+32];
	xor.b32  	%r1022, %r1022, %r854;
	ld.global.u32 	%r855, [%rd9+36];
	xor.b32  	%r1021, %r1021, %r855;
$L__BB2_84:
	and.b32  	%r857, %r840, 4;
	setp.eq.s32 	%p47, %r857, 0;
	@%p47 bra 	$L__BB2_86;
	ld.global.u32 	%r858, [%rd9+40];
	xor.b32  	%r1025, %r1025, %r858;
	ld.global.u32 	%r859, [%rd9+44];
	xor.b32  	%r1024, %r1024, %r859;
	ld.global.u32 	%r860, [%rd9+48];
	xor.b32  	%r1023, %r1023, %r860;
	ld.global.u32 	%r861, [%rd9+52];
	xor.b32  	%r1022, %r1022, %r861;
	ld.global.u32 	%r862, [%rd9+56];
	xor.b32  	%r1021, %r1021, %r862;
$L__BB2_86:
	and.b32  	%r864, %r840, 8;
	setp.eq.s32 	%p48, %r864, 0;
	@%p48 bra 	$L__BB2_88;
	ld.global.u32 	%r865, [%rd9+60];
	xor.b32  	%r1025, %r1025, %r865;
	ld.global.u32 	%r866, [%rd9+64];
	xor.b32  	%r1024, %r1024, %r866;
	ld.global.u32 	%r867, [%rd9+68];
	xor.b32  	%r1023, %r1023, %r867;
	ld.global.u32 	%r868, [%rd9+72];
	xor.b32  	%r1022, %r1022, %r868;
	ld.global.u32 	%r869, [%rd9+76];
	xor.b32  	%r1021, %r1021, %r869;
$L__BB2_88:
	and.b32  	%r871, %r840, 16;
	setp.eq.s32 	%p49, %r871, 0;
	@%p49 bra 	$L__BB2_90;
	ld.global.u32 	%r872, [%rd9+80];
	xor.b32  	%r1025, %r1025, %r872;
	ld.global.u32 	%r873, [%rd9+84];
	xor.b32  	%r1024, %r1024, %r873;
	ld.global.u32 	%r874, [%rd9+88];
	xor.b32  	%r1023, %r1023, %r874;
	ld.global.u32 	%r875, [%rd9+92];
	xor.b32  	%r1022, %r1022, %r875;
	ld.global.u32 	%r876, [%rd9+96];
	xor.b32  	%r1021, %r1021, %r876;
$L__BB2_90:
	and.b32  	%r878, %r840, 32;
	setp.eq.s32 	%p50, %r878, 0;
	@%p50 bra 	$L__BB2_92;
	ld.global.u32 	%r879, [%rd9+100];
	xor.b32  	%r1025, %r1025, %r879;
	ld.global.u32 	%r880, [%rd9+104];
	xor.b32  	%r1024, %r1024, %r880;
	ld.global.u32 	%r881, [%rd9+108];
	xor.b32  	%r1023, %r1023, %r881;
	ld.global.u32 	%r882, [%rd9+112];
	xor.b32  	%r1022, %r1022, %r882;
	ld.global.u32 	%r883, [%rd9+116];
	xor.b32  	%r1021, %r1021, %r883;
$L__BB2_92:
	and.b32  	%r885, %r840, 64;
	setp.eq.s32 	%p51, %r885, 0;
	@%p51 bra 	$L__BB2_94;
	ld.global.u32 	%r886, [%rd9+120];
	xor.b32  	%r1025, %r1025, %r886;
	ld.global.u32 	%r887, [%rd9+124];
	xor.b32  	%r1024, %r1024, %r887;
	ld.global.u32 	%r888, [%rd9+128];
	xor.b32  	%r1023, %r1023, %r888;
	ld.global.u32 	%r889, [%rd9+132];
	xor.b32  	%r1022, %r1022, %r889;
	ld.global.u32 	%r890, [%rd9+136];
	xor.b32  	%r1021, %r1021, %r890;
$L__BB2_94:
	and.b32  	%r892, %r840, 128;
	setp.eq.s32 	%p52, %r892, 0;
	@%p52 bra 	$L__BB2_96;
	ld.global.u32 	%r893, [%rd9+140];
	xor.b32  	%r1025, %r1025, %r893;
	ld.global.u32 	%r894, [%rd9+144];
	xor.b32  	%r1024, %r1024, %r894;
	ld.global.u32 	%r895, [%rd9+148];
	xor.b32  	%r1023, %r1023, %r895;
	ld.global.u32 	%r896, [%rd9+152];
	xor.b32  	%r1022, %r1022, %r896;
	ld.global.u32 	%r897, [%rd9+156];
	xor.b32  	%r1021, %r1021, %r897;
$L__BB2_96:
	and.b32  	%r899, %r840, 256;
	setp.eq.s32 	%p53, %r899, 0;
	@%p53 bra 	$L__BB2_98;
	ld.global.u32 	%r900, [%rd9+160];
	xor.b32  	%r1025, %r1025, %r900;
	ld.global.u32 	%r901, [%rd9+164];
	xor.b32  	%r1024, %r1024, %r901;
	ld.global.u32 	%r902, [%rd9+168];
	xor.b32  	%r1023, %r1023, %r902;
	ld.global.u32 	%r903, [%rd9+172];
	xor.b32  	%r1022, %r1022, %r903;
	ld.global.u32 	%r904, [%rd9+176];
	xor.b32  	%r1021, %r1021, %r904;
$L__BB2_98:
	and.b32  	%r906, %r840, 512;
	setp.eq.s32 	%p54, %r906, 0;
	@%p54 bra 	$L__BB2_100;
	ld.global.u32 	%r907, [%rd9+180];
	xor.b32  	%r1025, %r1025, %r907;
	ld.global.u32 	%r908, [%rd9+184];
	xor.b32  	%r1024, %r1024, %r908;
	ld.global.u32 	%r909, [%rd9+188];
	xor.b32  	%r1023, %r1023, %r909;
	ld.global.u32 	%r910, [%rd9+192];
	xor.b32  	%r1022, %r1022, %r910;
	ld.global.u32 	%r911, [%rd9+196];
	xor.b32  	%r1021, %r1021, %r911;
$L__BB2_100:
	and.b32  	%r913, %r840, 1024;
	setp.eq.s32 	%p55, %r913, 0;
	@%p55 bra 	$L__BB2_102;
	ld.global.u32 	%r914, [%rd9+200];
	xor.b32  	%r1025, %r1025, %r914;
	ld.global.u32 	%r915, [%rd9+204];
	xor.b32  	%r1024, %r1024, %r915;
	ld.global.u32 	%r916, [%rd9+208];
	xor.b32  	%r1023, %r1023, %r916;
	ld.global.u32 	%r917, [%rd9+212];
	xor.b32  	%r1022, %r1022, %r917;
	ld.global.u32 	%r918, [%rd9+216];
	xor.b32  	%r1021, %r1021, %r918;
$L__BB2_102:
	and.b32  	%r920, %r840, 2048;
	setp.eq.s32 	%p56, %r920, 0;
	@%p56 bra 	$L__BB2_104;
	ld.global.u32 	%r921, [%rd9+220];
	xor.b32  	%r1025, %r1025, %r921;
	ld.global.u32 	%r922, [%rd9+224];
	xor.b32  	%r1024, %r1024, %r922;
	ld.global.u32 	%r923, [%rd9+228];
	xor.b32  	%r1023, %r1023, %r923;
	ld.global.u32 	%r924, [%rd9+232];
	xor.b32  	%r1022, %r1022, %r924;
	ld.global.u32 	%r925, [%rd9+236];
	xor.b32  	%r1021, %r1021, %r925;
$L__BB2_104:
	and.b32  	%r927, %r840, 4096;
	setp.eq.s32 	%p57, %r927, 0;
	@%p57 bra 	$L__BB2_106;
	ld.global.u32 	%r928, [%rd9+240];
	xor.b32  	%r1025, %r1025, %r928;
	ld.global.u32 	%r929, [%rd9+244];
	xor.b32  	%r1024, %r1024, %r929;
	ld.global.u32 	%r930, [%rd9+248];
	xor.b32  	%r1023, %r1023, %r930;
	ld.global.u32 	%r931, [%rd9+252];
	xor.b32  	%r1022, %r1022, %r931;
	ld.global.u32 	%r932, [%rd9+256];
	xor.b32  	%r1021, %r1021, %r932;
$L__BB2_106:
	and.b32  	%r934, %r840, 8192;
	setp.eq.s32 	%p58, %r934, 0;
	@%p58 bra 	$L__BB2_108;
	ld.global.u32 	%r935, [%rd9+260];
	xor.b32  	%r1025, %r1025, %r935;
	ld.global.u32 	%r936, [%rd9+264];
	xor.b32  	%r1024, %r1024, %r936;
	ld.global.u32 	%r937, [%rd9+268];
	xor.b32  	%r1023, %r1023, %r937;
	ld.global.u32 	%r938, [%rd9+272];
	xor.b32  	%r1022, %r1022, %r938;
	ld.global.u32 	%r939, [%rd9+276];
	xor.b32  	%r1021, %r1021, %r939;
$L__BB2_108:
	and.b32  	%r941, %r840, 16384;
	setp.eq.s32 	%p59, %r941, 0;
	@%p59 bra 	$L__BB2_110;
	ld.global.u32 	%r942, [%rd9+280];
	xor.b32  	%r1025, %r1025, %r942;
	ld.global.u32 	%r943, [%rd9+284];
	xor.b32  	%r1024, %r1024, %r943;
	ld.global.u32 	%r944, [%rd9+288];
	xor.b32  	%r1023, %r1023, %r944;
	ld.global.u32 	%r945, [%rd9+292];
	xor.b32  	%r1022, %r1022, %r945;
	ld.global.u32 	%r946, [%rd9+296];
	xor.b32  	%r1021, %r1021, %r946;
$L__BB2_110:
	and.b32  	%r948, %r840, 32768;
	setp.eq.s32 	%p60, %r948, 0;
	@%p60 bra 	$L__BB2_112;
	ld.global.u32 	%r949, [%rd9+300];
	xor.b32  	%r1025, %r1025, %r949;
	ld.global.u32 	%r950, [%rd9+304];
	xor.b32  	%r1024, %r1024, %r950;
	ld.global.u32 	%r951, [%rd9+308];
	xor.b32  	%r1023, %r1023, %r951;
	ld.global.u32 	%r952, [%rd9+312];
	xor.b32  	%r1022, %r1022, %r952;
	ld.global.u32 	%r953, [%rd9+316];
	xor.b32  	%r1021, %r1021, %r953;
$L__BB2_112:
	add.s32 	%r1204, %r1204, 16;
	setp.ne.s32 	%p61, %r1204, 32;
	@%p61 bra 	$L__BB2_80;
	mad.lo.s32 	%r954, %r1198, -31, %r374;
	add.s32 	%r1198, %r954, 1;
	setp.ne.s32 	%p62, %r1198, 5;
	@%p62 bra 	$L__BB2_79;
	st.local.u32 	[%rd2+4], %r1025;
	st.local.v2.u32 	[%rd2+8], {%r1024, %r1023};
	st.local.v2.u32 	[%rd2+16], {%r1022, %r1021};
$L__BB2_115:
	shr.u64 	%rd33, %rd4, 2;
	add.s32 	%r1008, %r1008, 1;
	setp.gt.u64 	%p63, %rd4, 3;
	@%p63 bra 	$L__BB2_3;
$L__BB2_116:
	setp.ge.s32 	%p64, %r1310, %r590;
	sub.f32 	%f1, %f3, %f2;
	@%p64 bra 	$L__BB2_123;
	add.s32 	%r955, %r1310, %r2;
	max.s32 	%r956, %r590, %r955;
	setp.lt.s32 	%p65, %r955, %r590;
	selp.u32 	%r957, 1, 0, %p65;
	add.s32 	%r958, %r955, %r957;
	sub.s32 	%r959, %r956, %r958;
	div.u32 	%r960, %r959, %r2;
	add.s32 	%r555, %r960, %r957;
	and.b32  	%r961, %r555, 3;
	setp.eq.s32 	%p66, %r961, 3;
	@%p66 bra 	$L__BB2_120;
	add.s32 	%r1297, %r1304, 362437;
	add.s32 	%r962, %r555, 1;
	and.b32  	%r963, %r962, 3;
	neg.s32 	%r1296, %r963;
	mov.u32 	%r1302, %r1025;
$L__BB2_119:
	.pragma "nounroll";
	mov.u32 	%r1025, %r1024;
	mov.u32 	%r1024, %r1023;
	mov.u32 	%r1023, %r1022;
	mov.u32 	%r1022, %r1021;
	mov.u32 	%r1304, %r1297;
	mul.wide.s32 	%rd25, %r1310, 4;
	add.s64 	%rd26, %rd1, %rd25;
	shr.u32 	%r964, %r1302, 2;
	xor.b32  	%r965, %r964, %r1302;
	shl.b32 	%r966, %r1022, 4;
	shl.b32 	%r967, %r965, 1;
	xor.b32  	%r968, %r967, %r966;
	xor.b32  	%r969, %r968, %r965;
	xor.b32  	%r1021, %r969, %r1022;
	add.s32 	%r970, %r1304, %r1021;
	cvt.rn.f32.u32 	%f4, %r970;
	fma.rn.f32 	%f5, %f4, 0f2F800000, 0f2F000000;
	fma.rn.f32 	%f6, %f1, %f5, %f2;
	st.global.f32 	[%rd26], %f6;
	add.s32 	%r1310, %r1310, %r2;
	add.s32 	%r1297, %r1304, 362437;
	add.s32 	%r1296, %r1296, 1;
	setp.ne.s32 	%p67, %r1296, 0;
	mov.u32 	%r1302, %r1025;
	@%p67 bra 	$L__BB2_119;
$L__BB2_120:
	setp.lt.u32 	%p68, %r555, 3;
	@%p68 bra 	$L__BB2_123;
	mul.wide.s32 	%rd29, %r2, 4;
$L__BB2_122:
	mov.u32 	%r578, %r1021;
	shr.u32 	%r971, %r1025, 2;
	xor.b32  	%r972, %r971, %r1025;
	shl.b32 	%r973, %r578, 4;
	shl.b32 	%r974, %r972, 1;
	xor.b32  	%r975, %r974, %r973;
	xor.b32  	%r976, %r975, %r972;
	xor.b32  	%r584, %r976, %r578;
	add.s32 	%r977, %r1304, %r584;
	add.s32 	%r978, %r977, 362437;
	cvt.rn.f32.u32 	%f7, %r978;
	fma.rn.f32 	%f8, %f7, 0f2F800000, 0f2F000000;
	fma.rn.f32 	%f9, %f1, %f8, %f2;
	mul.wide.s32 	%rd27, %r1310, 4;
	add.s64 	%rd28, %rd1, %rd27;
	st.global.f32 	[%rd28], %f9;
	shr.u32 	%r979, %r1024, 2;
	xor.b32  	%r980, %r979, %r1024;
	shl.b32 	%r981, %r584, 4;
	shl.b32 	%r982, %r980, 1;
	xor.b32  	%r983, %r982, %r981;
	xor.b32  	%r984, %r983, %r980;
	xor.b32  	%r585, %r984, %r584;
	add.s32 	%r985, %r1304, %r585;
	add.s32 	%r986, %r985, 724874;
	cvt.rn.f32.u32 	%f10, %r986;
	fma.rn.f32 	%f11, %f10, 0f2F800000, 0f2F000000;
	fma.rn.f32 	%f12, %f1, %f11, %f2;
	add.s64 	%rd30, %rd28, %rd29;
	st.global.f32 	[%rd30], %f12;
	shr.u32 	%r987, %r1023, 2;
	xor.b32  	%r988, %r987, %r1023;
	shl.b32 	%r989, %r585, 4;
	shl.b32 	%r990, %r988, 1;
	xor.b32  	%r991, %r990, %r989;
	xor.b32  	%r992, %r991, %r988;
	xor.b32  	%r586, %r992, %r585;
	add.s32 	%r993, %r1304, %r586;
	add.s32 	%r994, %r993, 1087311;
	cvt.rn.f32.u32 	%f13, %r994;
	fma.rn.f32 	%f14, %f13, 0f2F800000, 0f2F000000;
	fma.rn.f32 	%f15, %f1, %f14, %f2;
	add.s64 	%rd31, %rd30, %rd29;
	st.global.f32 	[%rd31], %f15;
	shr.u32 	%r995, %r1022, 2;
	xor.b32  	%r996, %r995, %r1022;
	shl.b32 	%r997, %r586, 4;
	shl.b32 	%r998, %r996, 1;
	xor.b32  	%r999, %r998, %r997;
	xor.b32  	%r1000, %r999, %r996;
	xor.b32  	%r1021, %r1000, %r586;
	add.s32 	%r1304, %r1304, 1449748;
	add.s32 	%r1001, %r1021, %r1304;
	cvt.rn.f32.u32 	%f16, %r1001;
	fma.rn.f32 	%f17, %f16, 0f2F800000, 0f2F000000;
	fma.rn.f32 	%f18, %f1, %f17, %f2;
	add.s64 	%rd32, %rd31, %rd29;
	st.global.f32 	[%rd32], %f18;
	shl.b32 	%r1002, %r2, 2;
	add.s32 	%r1310, %r1002, %r1310;
	setp.lt.s32 	%p69, %r1310, %r590;
	mov.u32 	%r1022, %r586;
	mov.u32 	%r1023, %r585;
	mov.u32 	%r1024, %r584;
	mov.u32 	%r1025, %r578;
	@%p69 bra 	$L__BB2_122;
$L__BB2_123:
	ret;

}
	// .globl	_Z17InitializeIndicesPii
.visible .entry _Z17InitializeIndicesPii(
	.param .u64 .ptr .align 1 _Z17InitializeIndicesPii_param_0,
	.param .u32 _Z17InitializeIndicesPii_param_1
)
{
	.reg .pred 	%p<7>;
	.reg .b32 	%r<33>;
	.reg .b64 	%rd<11>;

	ld.param.u64 	%rd2, [_Z17InitializeIndicesPii_param_0];
	ld.param.u32 	%r12, [_Z17InitializeIndicesPii_param_1];
	cvta.to.global.u64 	%rd1, %rd2;
	mov.u32 	%r13, %tid.x;
	mov.u32 	%r14, %ntid.x;
	mov.u32 	%r15, %ctaid.x;
	mad.lo.s32 	%r31, %r14, %r15, %r13;
	mov.u32 	%r16, %nctaid.x;
	mul.lo.s32 	%r2, %r14, %r16;
	setp.ge.s32 	%p1, %r31, %r12;
	@%p1 bra 	$L__BB3_7;
	add.s32 	%r17, %r31, %r2;
	max.s32 	%r18, %r12, %r17;
	setp.lt.s32 	%p2, %r17, %r12;
	selp.u32 	%r19, 1, 0, %p2;
	add.s32 	%r20, %r17, %r19;
	sub.s32 	%r21, %r18, %r20;
	div.u32 	%r22, %r21, %r2;
	add.s32 	%r3, %r22, %r19;
	and.b32  	%r23, %r3, 3;
	setp.eq.s32 	%p3, %r23, 3;
	@%p3 bra 	$L__BB3_4;
	add.s32 	%r24, %r3, 1;
	and.b32  	%r25, %r24, 3;
	neg.s32 	%r29, %r25;
$L__BB3_3:
	.pragma "nounroll";
	mul.wide.s32 	%rd3, %r31, 4;
	add.s64 	%rd4, %rd1, %rd3;
	mov.b32 	%r26, -1;
	st.global.u32 	[%rd4], %r26;
	add.s32 	%r31, %r31, %r2;
	add.s32 	%r29, %r29, 1;
	setp.ne.s32 	%p4, %r29, 0;
	@%p4 bra 	$L__BB3_3;
$L__BB3_4:
	setp.lt.u32 	%p5, %r3, 3;
	@%p5 bra 	$L__BB3_7;
	mul.wide.s32 	%rd7, %r2, 4;
	shl.b32 	%r28, %r2, 2;
$L__BB3_6:
	mul.wide.s32 	%rd5, %r31, 4;
	add.s64 	%rd6, %rd1, %rd5;
	mov.b32 	%r27, -1;
	st.global.u32 	[%rd6], %r27;
	add.s64 	%rd8, %rd6, %rd7;
	st.global.u32 	[%rd8], %r27;
	add.s64 	%rd9, %rd8, %rd7;
	st.global.u32 	[%rd9], %r27;
	add.s64 	%rd10, %rd9, %rd7;
	st.global.u32 	[%rd10], %r27;
	add.s32 	%r31, %r28, %r31;
	setp.lt.s32 	%p6, %r31, %r12;
	@%p6 bra 	$L__BB3_6;
$L__BB3_7:
	ret;

}


// ===== COMPILED SASS (sm_100) =====

	.target	sm_100

	.elftype	@"ET_EXEC"


//--------------------- .note.nv.tkinfo           --------------------------
	.section	.note.nv.tkinfo,"",@"SHT_NOTE"
	.sectionflags	@"SHF_NOTE_NV_TKINFO"
	.tkinfo
        /*0018*/ 	.word	0x00000002
        /*0030*/ 	.string	""
        /*0030*/ 	.string	"ptxas"
        /*0030*/ 	.string	"Cuda compilation tools, release 13.0, V13.0.88"
        /*0030*/ 	.string	"Build cuda_13.0.r13.0/compiler.36424714_0"
        /*0030*/ 	.string	"-arch sm_100 -m 64 "



//--------------------- .note.nv.cuinfo           --------------------------
	.section	.note.nv.cuinfo,"",@"SHT_NOTE"
	.sectionflags	@"SHF_NOTE_NV_CUINFO"
        /*0018*/ 	.short	0x0002
        /*001a*/ 	.short	0x0064
        /*001c*/ 	.short	0x0082
	.zero		2


//--------------------- .nv.info                  --------------------------
	.section	.nv.info,"",@"SHT_CUDA_INFO"
	.align	4


	//----- nvinfo : EIATTR_REGCOUNT
	.align		4
        /*0000*/ 	.byte	0x04, 0x2f
        /*0002*/ 	.short	(.L_10 - .L_9)
	.align		4
.L_9:
        /*0004*/ 	.word	index@(_Z15BinarySearchGPUPKfiS0_iPi)
        /*0008*/ 	.word	0x00000011


	//----- nvinfo : EIATTR_FRAME_SIZE
	.align		4
.L_10:
        /*000c*/ 	.byte	0x04, 0x11
        /*000e*/ 	.short	(.L_12 - .L_11)
	.align		4
.L_11:
        /*0010*/ 	.word	index@($__internal_0_$__cuda_sm20_sqrt_rn_f32_slowpath)
        /*0014*/ 	.word	0x00000000


	//----- nvinfo : EIATTR_FRAME_SIZE
	.align		4
.L_12:
        /*0018*/ 	.byte	0x04, 0x11
        /*001a*/ 	.short	(.L_14 - .L_13)
	.align		4
.L_13:
        /*001c*/ 	.word	index@(_Z15BinarySearchGPUPKfiS0_iPi)
        /*0020*/ 	.word	0x00000000


	//----- nvinfo : EIATTR_REGCOUNT
	.align		4
.L_14:
        /*0024*/ 	.byte	0x04, 0x2f
        /*0026*/ 	.short	(.L_16 - .L_15)
	.align		4
.L_15:
        /*0028*/ 	.word	index@(_Z14InitializeGridPfffi)
        /*002c*/ 	.word	0x0000001c


	//----- nvinfo : EIATTR_FRAME_SIZE
	.align		4
.L_16:
        /*0030*/ 	.byte	0x04, 0x11
        /*0032*/ 	.short	(.L_18 - .L_17)
	.align		4
.L_17:
        /*0034*/ 	.word	index@(_Z14InitializeGridPfffi)
        /*0038*/ 	.word	0x00000000


	//----- nvinfo : EIATTR_REGCOUNT
	.align		4
.L_18:
        /*003c*/ 	.byte	0x04, 0x2f
        /*003e*/ 	.short	(.L_20 - .L_19)
	.align		4
.L_19:
        /*0040*/ 	.word	index@(_Z19InitializeParticlesPfiyff)
        /*0044*/ 	.word	0x00000020


	//----- nvinfo : EIATTR_FRAME_SIZE
	.align		4
.L_20:
        /*0048*/ 	.byte	0x04, 0x11
        /*004a*/ 	.short	(.L_22 - .L_21)
	.align		4
.L_21:
        /*004c*/ 	.word	index@(_Z19InitializeParticlesPfiyff)
        /*0050*/ 	.word	0x00000030


	//----- nvinfo : EIATTR_REGCOUNT
	.align		4
.L_22:
        /*0054*/ 	.byte	0x04, 0x2f
        /*0056*/ 	.short	(.L_24 - .L_23)
	.align		4
.L_23:
        /*0058*/ 	.word	index@(_Z17InitializeIndicesPii)
        /*005c*/ 	.word	0x00000012


	//----- nvinfo : EIATTR_FRAME_SIZE
	.align		4
.L_24:
        /*0060*/ 	.byte	0x04, 0x11
        /*0062*/ 	.short	(.L_26 - .L_25)
	.align		4
.L_25:
        /*0064*/ 	.word	index@(_Z17InitializeIndicesPii)
        /*0068*/ 	.word	0x00000000


	//----- nvinfo : EIATTR_MIN_STACK_SIZE
	.align		4
.L_26:
        /*006c*/ 	.byte	0x04, 0x12
        /*006e*/ 	.short	(.L_28 - .L_27)
	.align		4
.L_27:
        /*0070*/ 	.word	index@(_Z17InitializeIndicesPii)
        /*0074*/ 	.word	0x00000000


	//----- nvinfo : EIATTR_MIN_STACK_SIZE
	.align		4
.L_28:
        /*0078*/ 	.byte	0x04, 0x12
        /*007a*/ 	.short	(.L_30 - .L_29)
	.align		4
.L_29:
        /*007c*/ 	.word	index@(_Z19InitializeParticlesPfiyff)
        /*0080*/ 	.word	0x00000030


	//----- nvinfo : EIATTR_MIN_STACK_SIZE
	.align		4
.L_30:
        /*0084*/ 	.byte	0x04, 0x12
        /*0086*/ 	.short	(.L_32 - .L_31)
	.align		4
.L_31:
        /*0088*/ 	.word	index@(_Z14InitializeGridPfffi)
        /*008c*/ 	.word	0x00000000


	//----- nvinfo : EIATTR_MIN_STACK_SIZE
	.align		4
.L_32:
        /*0090*/ 	.byte	0x04, 0x12
        /*0092*/ 	.short	(.L_34 - .L_33)
	.align		4
.L_33:
        /*0094*/ 	.word	index@(_Z15BinarySearchGPUPKfiS0_iPi)
        /*0098*/ 	.word	0x00000000
.L_34:


//--------------------- .nv.compat                --------------------------
	.section	.nv.compat,"",@"SHT_CUDA_COMPAT_INFO"
	.align	4
        /*0000*/ 	.byte	0x02, 0x09, 0x00, 0x00, 0x02, 0x02, 0x01, 0x00, 0x02, 0x05, 0x05, 0x00, 0x03, 0x07, 0x01, 0x01
        /*0010*/ 	.byte	0x02, 0x03, 0x00, 0x00, 0x02, 0x06, 0x01, 0x00, 0x04, 0x0b, 0x08, 0x00, 0x01, 0x00, 0x00, 0x00
        /*0020*/ 	.byte	0x00, 0x00, 0x00, 0x00


//--------------------- .nv.info._Z17InitializeIndicesPii --------------------------
	.section	.nv.info._Z17InitializeIndicesPii,"",@"SHT_CUDA_INFO"
	.sectionflags	@""
	.align	4


	//----- nvinfo : EIATTR_CUDA_API_VERSION
	.align		4
        /*0000*/ 	.byte	0x04, 0x37
        /*0002*/ 	.short	(.L_36 - .L_35)
.L_35:
        /*0004*/ 	.word	0x00000082


	//----- nvinfo : EIATTR_KPARAM_INFO
	.align		4
.L_36:
        /*0008*/ 	.byte	0x04, 0x17
        /*000a*/ 	.short	(.L_38 - .L_37)
.L_37:
        /*000c*/ 	.word	0x00000000
        /*0010*/ 	.short	0x0001
        /*0012*/ 	.short	0x0008
        /*0014*/ 	.byte	0x00, 0xf0, 0x11, 0x00


	//----- nvinfo : EIATTR_KPARAM_INFO
	.align		4
.L_38:
        /*0018*/ 	.byte	0x04, 0x17
        /*001a*/ 	.short	(.L_40 - .L_39)
.L_39:
        /*001c*/ 	.word	0x00000000
        /*0020*/ 	.short	0x0000
        /*0022*/ 	.short	0x0000
        /*0024*/ 	.byte	0x00, 0xf5, 0x21, 0x00


	//----- nvinfo : EIATTR_SPARSE_MMA_MASK
	.align		4
.L_40:
        /*0028*/ 	.byte	0x03, 0x50
        /*002a*/ 	.short	0x0000


	//----- nvinfo : EIATTR_MAXREG_COUNT
	.align		4
        /*002c*/ 	.byte	0x03, 0x1b
        /*002e*/ 	.short	0x00ff


	//----- nvinfo : EIATTR_MERCURY_ISA_VERSION
	.align		4
        /*0030*/ 	.byte	0x03, 0x5f
        /*0032*/ 	.short	0x0101


	//----- nvinfo : EIATTR_VRC_CTA_INIT_COUNT
	.align		4
        /*0034*/ 	.byte	0x02, 0x4a
	.zero		1
	.zero		1


	//----- nvinfo : EIATTR_EXIT_INSTR_OFFSETS
	.align		4
        /*0038*/ 	.byte	0x04, 0x1c
        /*003a*/ 	.short	(.L_42 - .L_41)


	//   ....[0]....
.L_41:
        /*003c*/ 	.word	0x00000090


	//   ....[1]....
        /*0040*/ 	.word	0x00000340


	//   ....[2]....
        /*0044*/ 	.word	0x00000420


	//----- nvinfo : EIATTR_CRS_STACK_SIZE
	.align		4
.L_42:
        /*0048*/ 	.byte	0x04, 0x1e
        /*004a*/ 	.short	(.L_44 - .L_43)
.L_43:
        /*004c*/ 	.word	0x00000000


	//----- nvinfo : EIATTR_CBANK_PARAM_SIZE
	.align		4
.L_44:
        /*0050*/ 	.byte	0x03, 0x19
        /*0052*/ 	.short	0x000c


	//----- nvinfo : EIATTR_PARAM_CBANK
	.align		4
        /*0054*/ 	.byte	0x04, 0x0a
        /*0056*/ 	.short	(.L_46 - .L_45)
	.align		4
.L_45:
        /*0058*/ 	.word	index@(.nv.constant0._Z17InitializeIndicesPii)
        /*005c*/ 	.short	0x0380
        /*005e*/ 	.short	0x000c


	//----- nvinfo : EIATTR_SW_WAR
	.align		4
.L_46:
        /*0060*/ 	.byte	0x04, 0x36
        /*0062*/ 	.short	(.L_48 - .L_47)
.L_47:
        /*0064*/ 	.word	0x00000008
.L_48:


//--------------------- .nv.info._Z19InitializeParticlesPfiyff --------------------------
	.section	.nv.info._Z19InitializeParticlesPfiyff,"",@"SHT_CUDA_INFO"
	.sectionflags	@""
	.align	4


	//----- nvinfo : EIATTR_CUDA_API_VERSION
	.align		4
        /*0000*/ 	.byte	0x04, 0x37
        /*0002*/ 	.short	(.L_50 - .L_49)
.L_49:
        /*0004*/ 	.word	0x00000082


	//----- nvinfo : EIATTR_KPARAM_INFO
	.align		4
.L_50:
        /*0008*/ 	.byte	0x04, 0x17
        /*000a*/ 	.short	(.L_52 - .L_51)
.L_51:
        /*000c*/ 	.word	0x00000000
        /*0010*/ 	.short	0x0004
        /*0012*/ 	.short	0x001c
        /*0014*/ 	.byte	0x00, 0xf0, 0x11, 0x00


	//----- nvinfo : EIATTR_KPARAM_INFO
	.align		4
.L_52:
        /*0018*/ 	.byte	0x04, 0x17
        /*001a*/ 	.short	(.L_54 - .L_53)
.L_53:
        /*001c*/ 	.word	0x00000000
        /*0020*/ 	.short	0x0003
        /*0022*/ 	.short	0x0018
        /*0024*/ 	.byte	0x00, 0xf0, 0x11, 0x00


	//----- nvinfo : EIATTR_KPARAM_INFO
	.align		4
.L_54:
        /*0028*/ 	.byte	0x04, 0x17
        /*002a*/ 	.short	(.L_56 - .L_55)
.L_55:
        /*002c*/ 	.word	0x00000000
        /*0030*/ 	.short	0x0002
        /*0032*/ 	.short	0x0010
        /*0034*/ 	.byte	0x00, 0xf0, 0x21, 0x00


	//----- nvinfo : EIATTR_KPARAM_INFO
	.align		4
.L_56:
        /*0038*/ 	.byte	0x04, 0x17
        /*003a*/ 	.short	(.L_58 - .L_57)
.L_57:
        /*003c*/ 	.word	0x00000000
        /*0040*/ 	.short	0x0001
        /*0042*/ 	.short	0x0008
        /*0044*/ 	.byte	0x00, 0xf0, 0x11, 0x00


	//----- nvinfo : EIATTR_KPARAM_INFO
	.align		4
.L_58:
        /*0048*/ 	.byte	0x04, 0x17
        /*004a*/ 	.short	(.L_60 - .L_59)
.L_59:
        /*004c*/ 	.word	0x00000000
        /*0050*/ 	.short	0x0000
        /*0052*/ 	.short	0x0000
        /*0054*/ 	.byte	0x00, 0xf5, 0x21, 0x00


	//----- nvinfo : EIATTR_SPARSE_MMA_MASK
	.align		4
.L_60:
        /*0058*/ 	.byte	0x03, 0x50
        /*005a*/ 	.short	0x0000


	//----- nvinfo : EIATTR_MAXREG_COUNT
	.align		4
        /*005c*/ 	.byte	0x03, 0x1b
        /*005e*/ 	.short	0x00ff


	//----- nvinfo : EIATTR_MERCURY_ISA_VERSION
	.align		4
        /*0060*/ 	.byte	0x03, 0x5f
        /*0062*/ 	.short	0x0101


	//----- nvinfo : EIATTR_VRC_CTA_INIT_COUNT
	.align		4
        /*0064*/ 	.byte	0x02, 0x4a
	.zero		1
	.zero		1


	//----- nvinfo : EIATTR_EXIT_INSTR_OFFSETS
	.align		4
        /*0068*/ 	.byte	0x04, 0x1c
        /*006a*/ 	.short	(.L_62 - .L_61)


	//   ....[0]....
.L_61:
        /*006c*/ 	.word	0x00002700


	//   ....[1]....
        /*0070*/ 	.word	0x00002b40


	//   ....[2]....
        /*0074*/ 	.word	0x00002eb0


	//----- nvinfo : EIATTR_CRS_STACK_SIZE
	.align		4
.L_62:
        /*0078*/ 	.byte	0x04, 0x1e
        /*007a*/ 	.short	(.L_64 - .L_63)
.L_63:
        /*007c*/ 	.word	0x00000000


	//----- nvinfo : EIATTR_CBANK_PARAM_SIZE
	.align		4
.L_64:
        /*0080*/ 	.byte	0x03, 0x19
        /*0082*/ 	.short	0x0020


	//----- nvinfo : EIATTR_PARAM_CBANK
	.align		4
        /*0084*/ 	.byte	0x04, 0x0a
        /*0086*/ 	.short	(.L_66 - .L_65)
	.align		4
.L_65:
        /*0088*/ 	.word	index@(.nv.constant0._Z19InitializeParticlesPfiyff)
        /*008c*/ 	.short	0x0380
        /*008e*/ 	.short	0x0020


	//----- nvinfo : EIATTR_SW_WAR
	.align		4
.L_66:
        /*0090*/ 	.byte	0x04, 0x36
        /*0092*/ 	.short	(.L_68 - .L_67)
.L_67:
        /*0094*/ 	.word	0x00000008
.L_68:


//--------------------- .nv.info._Z14InitializeGridPfffi --------------------------
	.section	.nv.info._Z14InitializeGridPfffi,"",@"SHT_CUDA_INFO"
	.sectionflags	@""
	.align	4


	//----- nvinfo : EIATTR_CUDA_API_VERSION
	.align		4
        /*0000*/ 	.byte	0x04, 0x37
        /*0002*/ 	.short	(.L_70 - .L_69)
.L_69:
        /*0004*/ 	.word	0x00000082


	//----- nvinfo : EIATTR_KPARAM_INFO
	.align		4
.L_70:
        /*0008*/ 	.byte	0x04, 0x17
        /*000a*/ 	.short	(.L_72 - .L_71)
.L_71:
        /*000c*/ 	.word	0x00000000
        /*0010*/ 	.short	0x0003
        /*0012*/ 	.short	0x0010
        /*0014*/ 	.byte	0x00, 0xf0, 0x11, 0x00


	//----- nvinfo : EIATTR_KPARAM_INFO
	.align		4
.L_72:
        /*0018*/ 	.byte	0x04, 0x17
        /*001a*/ 	.short	(.L_74 - .L_73)
.L_73:
        /*001c*/ 	.word	0x00000000
        /*0020*/ 	.short	0x0002
        /*0022*/ 	.short	0x000c
        /*0024*/ 	.byte	0x00, 0xf0, 0x11, 0x00


	//----- nvinfo : EIATTR_KPARAM_INFO
	.align		4
.L_74:
        /*0028*/ 	.byte	0x04, 0x17
        /*002a*/ 	.short	(.L_76 - .L_75)
.L_75:
        /*002c*/ 	.word	0x00000000
        /*0030*/ 	.short	0x0001
        /*0032*/ 	.short	0x0008
        /*0034*/ 	.byte	0x00, 0xf0, 0x11, 0x00


	//----- nvinfo : EIATTR_KPARAM_INFO
	.align		4
.L_76:
        /*0038*/ 	.byte	0x04, 0x17
        /*003a*/ 	.short	(.L_78 - .L_77)
.L_77:
        /*003c*/ 	.word	0x00000000
        /*0040*/ 	.short	0x0000
        /*0042*/ 	.short	0x0000
        /*0044*/ 	.byte	0x00, 0xf5, 0x21, 0x00


	//----- nvinfo : EIATTR_SPARSE_MMA_MASK
	.align		4
.L_78:
        /*0048*/ 	.byte	0x03, 0x50
        /*004a*/ 	.short	0x0000


	//----- nvinfo : EIATTR_MAXREG_COUNT
	.align		4
        /*004c*/ 	.byte	0x03, 0x1b
        /*004e*/ 	.short	0x00ff


	//----- nvinfo : EIATTR_MERCURY_ISA_VERSION
	.align		4
        /*0050*/ 	.byte	0x03, 0x5f
        /*0052*/ 	.short	0x0101


	//----- nvinfo : EIATTR_VRC_CTA_INIT_COUNT
	.align		4
        /*0054*/ 	.byte	0x02, 0x4a
	.zero		1
	.zero		1


	//----- nvinfo : EIATTR_EXIT_INSTR_OFFSETS
	.align		4
        /*0058*/ 	.byte	0x04, 0x1c
        /*005a*/ 	.short	(.L_80 - .L_79)


	//   ....[0]....
.L_79:
        /*005c*/ 	.word	0x00000090


	//   ....[1]....
        /*0060*/ 	.word	0x00000380


	//   ....[2]....
        /*0064*/ 	.word	0x000004f0


	//----- nvinfo : EIATTR_CRS_STACK_SIZE
	.align		4
.L_80:
        /*0068*/ 	.byte	0x04, 0x1e
        /*006a*/ 	.short	(.L_82 - .L_81)
.L_81:
        /*006c*/ 	.word	0x00000000


	//----- nvinfo : EIATTR_CBANK_PARAM_SIZE
	.align		4
.L_82:
        /*0070*/ 	.byte	0x03, 0x19
        /*0072*/ 	.short	0x0014


	//----- nvinfo : EIATTR_PARAM_CBANK
	.align		4
        /*0074*/ 	.byte	0x04, 0x0a
        /*0076*/ 	.short	(.L_84 - .L_83)
	.align		4
.L_83:
        /*0078*/ 	.word	index@(.nv.constant0._Z14InitializeGridPfffi)
        /*007c*/ 	.short	0x0380
        /*007e*/ 	.short	0x0014


	//----- nvinfo : EIATTR_SW_WAR
	.align		4
.L_84:
        /*0080*/ 	.byte	0x04, 0x36
        /*0082*/ 	.short	(.L_86 - .L_85)
.L_85:
        /*0084*/ 	.word	0x00000008
.L_86:


//--------------------- .nv.info._Z15BinarySearchGPUPKfiS0_iPi --------------------------
	.section	.nv.info._Z15BinarySearchGPUPKfiS0_iPi,"",@"SHT_CUDA_INFO"
	.sectionflags	@""
	.align	4


	//----- nvinfo : EIATTR_CUDA_API_VERSION
	.align		4
        /*0000*/ 	.byte	0x04, 0x37
        /*0002*/ 	.short	(.L_88 - .L_87)
.L_87:
        /*0004*/ 	.word	0x00000082


	//----- nvinfo : EIATTR_KPARAM_INFO
	.align		4
.L_88:
        /*0008*/ 	.byte	0x04, 0x17
        /*000a*/ 	.short	(.L_90 - .L_89)
.L_89:
        /*000c*/ 	.word	0x00000000
        /*0010*/ 	.short	0x0004
        /*0012*/ 	.short	0x0020
        /*0014*/ 	.byte	0x00, 0xf5, 0x21, 0x00


	//----- nvinfo : EIATTR_KPARAM_INFO
	.align		4
.L_90:
        /*0018*/ 	.byte	0x04, 0x17
        /*001a*/ 	.short	(.L_92 - .L_91)
.L_91:
        /*001c*/ 	.word	0x00000000
        /*0020*/ 	.short	0x0003
        /*0022*/ 	.short	0x0018
        /*0024*/ 	.byte	0x00, 0xf0, 0x11, 0x00


	//----- nvinfo : EIATTR_KPARAM_INFO
	.align		4
.L_92:
        /*0028*/ 	.byte	0x04, 0x17
        /*002a*/ 	.short	(.L_94 - .L_93)
.L_93:
        /*002c*/ 	.word	0x00000000
        /*0030*/ 	.short	0x0002
        /*0032*/ 	.short	0x0010
        /*0034*/ 	.byte	0x00, 0xf5, 0x21, 0x00


	//----- nvinfo : EIATTR_KPARAM_INFO
	.align		4
.L_94:
        /*0038*/ 	.byte	0x04, 0x17
        /*003a*/ 	.short	(.L_96 - .L_95)
.L_95:
        /*003c*/ 	.word	0x00000000
        /*0040*/ 	.short	0x0001
        /*0042*/ 	.short	0x0008
        /*0044*/ 	.byte	0x00, 0xf0, 0x11, 0x00


	//----- nvinfo : EIATTR_KPARAM_INFO
	.align		4
.L_96:
        /*0048*/ 	.byte	0x04, 0x17
        /*004a*/ 	.short	(.L_98 - .L_97)
.L_97:
        /*004c*/ 	.word	0x00000000
        /*0050*/ 	.short	0x0000
        /*0052*/ 	.short	0x0000
        /*0054*/ 	.byte	0x00, 0xf5, 0x21, 0x00


	//----- nvinfo : EIATTR_SPARSE_MMA_MASK
	.align		4
.L_98:
        /*0058*/ 	.byte	0x03, 0x50
        /*005a*/ 	.short	0x0000


	//----- nvinfo : EIATTR_MAXREG_COUNT
	.align		4
        /*005c*/ 	.byte	0x03, 0x1b
        /*005e*/ 	.short	0x00ff


	//----- nvinfo : EIATTR_MERCURY_ISA_VERSION
	.align		4
        /*0060*/ 	.byte	0x03, 0x5f
        /*0062*/ 	.short	0x0101


	//----- nvinfo : EIATTR_VRC_CTA_INIT_COUNT
	.align		4
        /*0064*/ 	.byte	0x02, 0x4a
	.zero		1
	.zero		1


	//----- nvinfo : EIATTR_EXIT_INSTR_OFFSETS
	.align		4
        /*0068*/ 	.byte	0x04, 0x1c
        /*006a*/ 	.short	(.L_100 - .L_99)


	//   ....[0]....
.L_99:
        /*006c*/ 	.word	0x00000070


	//   ....[1]....
        /*0070*/ 	.word	0x000000a0


	//   ....[2]....
        /*0074*/ 	.word	0x000004e0


	//----- nvinfo : EIATTR_CRS_STACK_SIZE
	.align		4
.L_100:
        /*0078*/ 	.byte	0x04, 0x1e
        /*007a*/ 	.short	(.L_102 - .L_101)
.L_101:
        /*007c*/ 	.word	0x00000000


	//----- nvinfo : EIATTR_CBANK_PARAM_SIZE
	.align		4
.L_102:
        /*0080*/ 	.byte	0x03, 0x19
        /*0082*/ 	.short	0x0028


	//----- nvinfo : EIATTR_PARAM_CBANK
	.align		4
        /*0084*/ 	.byte	0x04, 0x0a
        /*0086*/ 	.short	(.L_104 - .L_103)
	.align		4
.L_103:
        /*0088*/ 	.word	index@(.nv.constant0._Z15BinarySearchGPUPKfiS0_iPi)
        /*008c*/ 	.short	0x0380
        /*008e*/ 	.short	0x0028


	//----- nvinfo : EIATTR_SW_WAR
	.align		4
.L_104:
        /*0090*/ 	.byte	0x04, 0x36
        /*0092*/ 	.short	(.L_106 - .L_105)
.L_105:
        /*0094*/ 	.word	0x00000008
.L_106:


//--------------------- .nv.callgraph             --------------------------
	.section	.nv.callgraph,"",@"SHT_CUDA_CALLGRAPH"
	.align	4
	.sectionentsize	8
	.align		4
        /*0000*/ 	.word	0x00000000
	.align		4
        /*0004*/ 	.word	0xffffffff
	.align		4
        /*0008*/ 	.word	0x00000000
	.align		4
        /*000c*/ 	.word	0xfffffffe
	.align		4
        /*0010*/ 	.word	0x00000000
	.align		4
        /*0014*/ 	.word	0xfffffffd
	.align		4
        /*0018*/ 	.word	0x00000000
	.align		4
        /*001c*/ 	.word	0xfffffffc


//--------------------- .nv.constant4             --------------------------
	.section	.nv.constant4,"a",@progbits
	.align	8
	.align		8
.nv.constant4:
        /*0000*/ 	.dword	precalc_xorwow_matrix
	.align		8
        /*0008*/ 	.dword	precalc_xorwow_offset_matrix
	.align		8
        /*0010*/ 	.dword	mrg32k3aM1
	.align		8
        /*0018*/ 	.dword	mrg32k3aM2
	.align		8
        /*0020*/ 	.dword	mrg32k3aM1SubSeq
	.align		8
        /*0028*/ 	.dword	mrg32k3aM2SubSeq
	.align		8
        /*0030*/ 	.dword	mrg32k3aM1Seq
	.align		8
        /*0038*/ 	.dword	mrg32k3aM2Seq


//--------------------- .nv.constant3             --------------------------
	.section	.nv.constant3,"a",@progbits
	.align	8
.nv.constant3:
	.type		__cr_lgamma_table,@object
	.size		__cr_lgamma_table,(.L_8 - __cr_lgamma_table)
__cr_lgamma_table:
        /*0000*/ 	.byte	0x00, 0x00, 0x00, 0x00, 0x00, 0x00, 0x00, 0x00, 0x00, 0x00, 0x00, 0x00, 0x00, 0x00, 0x00, 0x00
        /*0010*/ 	.byte	0xef, 0x39, 0xfa, 0xfe, 0x42, 0x2e, 0xe6, 0x3f, 0x02, 0x20, 0x2a, 0xfa, 0x0b, 0xab, 0xfc, 0x3f
        /*0020*/ 	.byte	0xf9, 0x2c, 0x92, 0x7c, 0xa7, 0x6c, 0x09, 0x40, 0xc9, 0x79, 0x44, 0x3c, 0x64, 0x26, 0x13, 0x40
        /*0030*/ 	.byte	0xca, 0x01, 0xcf, 0x3a, 0x27, 0x51, 0x1a, 0x40, 0x30, 0xcc, 0x2d, 0xf3, 0xe1, 0x0c, 0x21, 0x40
        /*0040*/ 	.byte	0x0d, 0xb7, 0xfc, 0x82, 0x8e, 0x35, 0x25, 0x40
.L_8:


//--------------------- .text._Z17InitializeIndicesPii --------------------------
	.section	.text._Z17InitializeIndicesPii,"ax",@progbits
	.align	128
        .global         _Z17InitializeIndicesPii
        .type           _Z17InitializeIndicesPii,@function
        .size           _Z17InitializeIndicesPii,(.L_x_41 - _Z17InitializeIndicesPii)
        .other          _Z17InitializeIndicesPii,@"STO_CUDA_ENTRY STV_DEFAULT"
_Z17InitializeIndicesPii:
.text._Z17InitializeIndicesPii:
[----:B------:R-:W-:Y:S01]  /*0000*/  LDC R1, c[0x0][0x37c] ;  /* 0x0000df00ff017b82 */ /* 0x000fe20000000800 */
[----:B------:R-:W0:Y:S01]  /*0010*/  S2R R3, SR_TID.X ;  /* 0x0000000000037919 */ /* 0x000e220000002100 */
[----:B------:R-:W0:Y:S06]  /*0020*/  LDCU UR4, c[0x0][0x360] ;  /* 0x00006c00ff0477ac */ /* 0x000e2c0008000800 */
[----:B------:R-:W1:Y:S01]  /*0030*/  LDC R2, c[0x0][0x370] ;  /* 0x0000dc00ff027b82 */ /* 0x000e620000000800 */
[----:B------:R-:W0:Y:S01]  /*0040*/  S2R R0, SR_CTAID.X ;  /* 0x0000000000007919 */ /* 0x000e220000002500 */
[----:B------:R-:W2:Y:S01]  /*0050*/  LDCU UR6, c[0x0][0x388] ;  /* 0x00007100ff0677ac */ /* 0x000ea20008000800 */
[----:B0-----:R-:W-:-:S02]  /*0060*/  IMAD R3, R0, UR4, R3 ;  /* 0x0000000400037c24 */ /* 0x001fc4000f8e0203 */
[----:B-1----:R-:W-:-:S03]  /*0070*/  IMAD R0, R2, UR4, RZ ;  /* 0x0000000402007c24 */ /* 0x002fc6000f8e02ff */
[----:B--2---:R-:W-:-:S13]  /*0080*/  ISETP.GE.AND P0, PT, R3, UR6, PT ;  /* 0x0000000603007c0c */ /* 0x004fda000bf06270 */
[----:B------:R-:W-:Y:S05]  /*0090*/  @P0 EXIT ;  /* 0x000000000000094d */ /* 0x000fea0003800000 */
[----:B------:R-:W0:Y:S01]  /*00a0*/  I2F.U32.RP R8, R0 ;  /* 0x0000000000087306 */ /* 0x000e220000209000 */
[C---:B------:R-:W-:Y:S01]  /*00b0*/  IADD3 R2, PT, PT, R0.reuse, R3, RZ ;  /* 0x0000000300027210 */ /* 0x040fe20007ffe0ff */
[----:B------:R-:W-:Y:S01]  /*00c0*/  IMAD.MOV R9, RZ, RZ, -R0 ;  /* 0x000000ffff097224 */ /* 0x000fe200078e0a00 */
[----:B------:R-:W-:Y:S01]  /*00d0*/  ISETP.NE.U32.AND P2, PT, R0, RZ, PT ;  /* 0x000000ff0000720c */ /* 0x000fe20003f45070 */
[----:B------:R-:W1:Y:S01]  /*00e0*/  LDCU.64 UR4, c[0x0][0x358] ;  /* 0x00006b00ff0477ac */ /* 0x000e620008000a00 */
[C---:B------:R-:W-:Y:S01]  /*00f0*/  ISETP.GE.AND P0, PT, R2.reuse, UR6, PT ;  /* 0x0000000602007c0c */ /* 0x040fe2000bf06270 */
[----:B------:R-:W-:Y:S01]  /*0100*/  BSSY.RECONVERGENT B0, `(.L_x_0) ;  /* 0x0000023000007945 */ /* 0x000fe20003800200 */
[----:B------:R-:W-:Y:S02]  /*0110*/  VIMNMX R7, PT, PT, R2, UR6, !PT ;  /* 0x0000000602077c48 */ /* 0x000fe4000ffe0100 */
[----:B------:R-:W-:-:S04]  /*0120*/  SEL R6, RZ, 0x1, P0 ;  /* 0x00000001ff067807 */ /* 0x000fc80000000000 */
[----:B------:R-:W-:Y:S01]  /*0130*/  IADD3 R7, PT, PT, R7, -R2, -R6 ;  /* 0x8000000207077210 */ /* 0x000fe20007ffe806 */
[----:B0-----:R-:W0:Y:S02]  /*0140*/  MUFU.RCP R8, R8 ;  /* 0x0000000800087308 */ /* 0x001e240000001000 */
[----:B0-----:R-:W-:-:S06]  /*0150*/  VIADD R4, R8, 0xffffffe ;  /* 0x0ffffffe08047836 */ /* 0x001fcc0000000000 */
[----:B------:R0:W2:Y:S02]  /*0160*/  F2I.FTZ.U32.TRUNC.NTZ R5, R4 ;  /* 0x0000000400057305 */ /* 0x0000a4000021f000 */
[----:B0-----:R-:W-:Y:S02]  /*0170*/  IMAD.MOV.U32 R4, RZ, RZ, RZ ;  /* 0x000000ffff047224 */ /* 0x001fe400078e00ff */
[----:B--2---:R-:W-:-:S04]  /*0180*/  IMAD R9, R9, R5, RZ ;  /* 0x0000000509097224 */ /* 0x004fc800078e02ff */
[----:B------:R-:W-:-:S06]  /*0190*/  IMAD.HI.U32 R8, R5, R9, R4 ;  /* 0x0000000905087227 */ /* 0x000fcc00078e0004 */
[----:B------:R-:W-:-:S04]  /*01a0*/  IMAD.HI.U32 R5, R8, R7, RZ ;  /* 0x0000000708057227 */ /* 0x000fc800078e00ff */
[----:B------:R-:W-:-:S04]  /*01b0*/  IMAD.MOV R2, RZ, RZ, -R5 ;  /* 0x000000ffff027224 */ /* 0x000fc800078e0a05 */
[----:B------:R-:W-:-:S05]  /*01c0*/  IMAD R7, R0, R2, R7 ;  /* 0x0000000200077224 */ /* 0x000fca00078e0207 */
[----:B------:R-:W-:-:S13]  /*01d0*/  ISETP.GE.U32.AND P0, PT, R7, R0, PT ;  /* 0x000000000700720c */ /* 0x000fda0003f06070 */
[----:B------:R-:W-:Y:S01]  /*01e0*/  @P0 IADD3 R7, PT, PT, -R0, R7, RZ ;  /* 0x0000000700070210 */ /* 0x000fe20007ffe1ff */
[----:B------:R-:W-:-:S03]  /*01f0*/  @P0 VIADD R5, R5, 0x1 ;  /* 0x0000000105050836 */ /* 0x000fc60000000000 */
[----:B------:R-:W-:-:S13]  /*0200*/  ISETP.GE.U32.AND P1, PT, R7, R0, PT ;  /* 0x000000000700720c */ /* 0x000fda0003f26070 */
[----:B------:R-:W-:Y:S02]  /*0210*/  @P1 IADD3 R5, PT, PT, R5, 0x1, RZ ;  /* 0x0000000105051810 */ /* 0x000fe40007ffe0ff */
[----:B------:R-:W-:-:S05]  /*0220*/  @!P2 LOP3.LUT R5, RZ, R0, RZ, 0x33, !PT ;  /* 0x00000000ff05a212 */ /* 0x000fca00078e33ff */
[----:B------:R-:W-:-:S05]  /*0230*/  IMAD.IADD R2, R6, 0x1, R5 ;  /* 0x0000000106027824 */ /* 0x000fca00078e0205 */
[C---:B------:R-:W-:Y:S02]  /*0240*/  LOP3.LUT R4, R2.reuse, 0x3, RZ, 0xc0, !PT ;  /* 0x0000000302047812 */ /* 0x040fe400078ec0ff */
[----:B------:R-:W-:Y:S02]  /*0250*/  ISETP.GE.U32.AND P1, PT, R2, 0x3, PT ;  /* 0x000000030200780c */ /* 0x000fe40003f26070 */
[----:B------:R-:W-:-:S13]  /*0260*/  ISETP.NE.AND P0, PT, R4, 0x3, PT ;  /* 0x000000030400780c */ /* 0x000fda0003f05270 */
[----:B-1----:R-:W-:Y:S05]  /*0270*/  @!P0 BRA `(.L_x_1) ;  /* 0x00000000002c8947 */ /* 0x002fea0003800000 */
[----:B------:R-:W0:Y:S01]  /*0280*/  LDC.64 R6, c[0x0][0x380] ;  /* 0x0000e000ff067b82 */ /* 0x000e220000000a00 */
[----:B------:R-:W-:Y:S01]  /*0290*/  IADD3 R2, PT, PT, R2, 0x1, RZ ;  /* 0x0000000102027810 */ /* 0x000fe20007ffe0ff */
[----:B------:R-:W-:-:S03]  /*02a0*/  IMAD.MOV.U32 R9, RZ, RZ, -0x1 ;  /* 0xffffffffff097424 */ /* 0x000fc600078e00ff */
[----:B------:R-:W-:-:S04]  /*02b0*/  LOP3.LUT R2, R2, 0x3, RZ, 0xc0, !PT ;  /* 0x0000000302027812 */ /* 0x000fc800078ec0ff */
[----:B------:R-:W-:-:S07]  /*02c0*/  IADD3 R2, PT, PT, -R2, RZ, RZ ;  /* 0x000000ff02027210 */ /* 0x000fce0007ffe1ff */
.L_x_2:
[----:B0-----:R-:W-:Y:S01]  /*02d0*/  IMAD.WIDE R4, R3, 0x4, R6 ;  /* 0x0000000403047825 */ /* 0x001fe200078e0206 */
[----:B------:R-:W-:-:S03]  /*02e0*/  IADD3 R3, PT, PT, R0, R3, RZ ;  /* 0x0000000300037210 */ /* 0x000fc60007ffe0ff */
[----:B------:R-:W-:Y:S01]  /*02f0*/  VIADD R2, R2, 0x1 ;  /* 0x0000000102027836 */ /* 0x000fe20000000000 */
[----:B------:R1:W-:Y:S04]  /*0300*/  STG.E desc[UR4][R4.64], R9 ;  /* 0x0000000904007986 */ /* 0x0003e8000c101904 */
[----:B------:R-:W-:-:S13]  /*0310*/  ISETP.NE.AND P0, PT, R2, RZ, PT ;  /* 0x000000ff0200720c */ /* 0x000fda0003f05270 */
[----:B-1----:R-:W-:Y:S05]  /*0320*/  @P0 BRA `(.L_x_2) ;  /* 0xfffffffc00e80947 */ /* 0x002fea000383ffff */
.L_x_1:
[----:B------:R-:W-:Y:S05]  /*0330*/  BSYNC.RECONVERGENT B0 ;  /* 0x0000000000007941 */ /* 0x000fea0003800200 */
.L_x_0:
[----:B------:R-:W-:Y:S05]  /*0340*/  @!P1 EXIT ;  /* 0x000000000000994d */ /* 0x000fea0003800000 */
[----:B------:R-:W0:Y:S01]  /*0350*/  LDC.64 R10, c[0x0][0x380] ;  /* 0x0000e000ff0a7b82 */ /* 0x000e220000000a00 */
[----:B------:R-:W-:-:S07]  /*0360*/  IMAD.MOV.U32 R15, RZ, RZ, -0x1 ;  /* 0xffffffffff0f7424 */ /* 0x000fce00078e00ff */
.L_x_3:
[----:B01----:R-:W-:Y:S01]  /*0370*/  IMAD.WIDE R12, R3, 0x4, R10 ;  /* 0x00000004030c7825 */ /* 0x003fe200078e020a */
[----:B------:R-:W-:-:S04]  /*0380*/  LEA R3, R0, R3, 0x2 ;  /* 0x0000000300037211 */ /* 0x000fc800078e10ff */
[----:B------:R1:W-:Y:S01]  /*0390*/  STG.E desc[UR4][R12.64], R15 ;  /* 0x0000000f0c007986 */ /* 0x0003e2000c101904 */
[----:B------:R-:W-:Y:S01]  /*03a0*/  IMAD.WIDE R4, R0, 0x4, R12 ;  /* 0x0000000400047825 */ /* 0x000fe200078e020c */
[----:B------:R-:W-:-:S04]  /*03b0*/  ISETP.GE.AND P0, PT, R3, UR6, PT ;  /* 0x0000000603007c0c */ /* 0x000fc8000bf06270 */
[----:B------:R1:W-:Y:S01]  /*03c0*/  STG.E desc[UR4][R4.64], R15 ;  /* 0x0000000f04007986 */ /* 0x0003e2000c101904 */
[----:B------:R-:W-:-:S05]  /*03d0*/  IMAD.WIDE R6, R0, 0x4, R4 ;  /* 0x0000000400067825 */ /* 0x000fca00078e0204 */
[----:B------:R1:W-:Y:S01]  /*03e0*/  STG.E desc[UR4][R6.64], R15 ;  /* 0x0000000f06007986 */ /* 0x0003e2000c101904 */
[----:B------:R-:W-:-:S05]  /*03f0*/  IMAD.WIDE R8, R0, 0x4, R6 ;  /* 0x0000000400087825 */ /* 0x000fca00078e0206 */
[----:B------:R1:W-:Y:S01]  /*0400*/  STG.E desc[UR4][R8.64], R15 ;  /* 0x0000000f08007986 */ /* 0x0003e2000c101904 */
[----:B------:R-:W-:Y:S05]  /*0410*/  @!P0 BRA `(.L_x_3) ;  /* 0xfffffffc00d48947 */ /* 0x000fea000383ffff */
[----:B------:R-:W-:Y:S05]  /*0420*/  EXIT ;  /* 0x000000000000794d */ /* 0x000fea0003800000 */
.L_x_4:
[----:B------:R-:W-:-:S00]  /*0430*/  BRA `(.L_x_4) ;  /* 0xfffffffc00fc7947 */ /* 0x000fc0000383ffff */
[----:B------:R-:W-:-:S00]  /*0440*/  NOP ;  /* 0x0000000000007918 */ /* 0x000fc00000000000 */
        /* <DEDUP_REMOVED lines=11> */
.L_x_41:


//--------------------- .text._Z19InitializeParticlesPfiyff --------------------------
	.section	.text._Z19InitializeParticlesPfiyff,"ax",@progbits
	.align	128
        .global         _Z19InitializeParticlesPfiyff
        .type           _Z19InitializeParticlesPfiyff,@function
        .size           _Z19InitializeParticlesPfiyff,(.L_x_42 - _Z19InitializeParticlesPfiyff)
        .other          _Z19InitializeParticlesPfiyff,@"STO_CUDA_ENTRY STV_DEFAULT"
_Z19InitializeParticlesPfiyff:
.text._Z19InitializeParticlesPfiyff:
[----:B------:R-:W0:Y:S01]  /*0000*/  LDC R1, c[0x0][0x37c] ;  /* 0x0000df00ff017b82 */ /* 0x000e220000000800 */
[----:B------:R-:W1:Y:S01]  /*0010*/  S2R R9, SR_TID.X ;  /* 0x0000000000097919 */ /* 0x000e620000002100 */
[----:B------:R-:W1:Y:S06]  /*0020*/  LDCU UR4, c[0x0][0x360] ;  /* 0x00006c00ff0477ac */ /* 0x000e6c0008000800 */
[----:B------:R-:W2:Y:S01]  /*0030*/  LDC R2, c[0x0][0x370] ;  /* 0x0000dc00ff027b82 */ /* 0x000ea20000000800 */
[----:B------:R-:W-:Y:S01]  /*0040*/  BSSY.RECONVERGENT B0, `(.L_x_5) ;  /* 0x0000269000007945 */ /* 0x000fe20003800200 */
[----:B------:R-:W1:Y:S01]  /*0050*/  S2R R0, SR_CTAID.X ;  /* 0x0000000000007919 */ /* 0x000e620000002500 */
[----:B------:R-:W3:Y:S01]  /*0060*/  LDCU UR5, c[0x0][0x388] ;  /* 0x00007100ff0577ac */ /* 0x000ee20008000800 */
[----:B0-----:R-:W-:Y:S01]  /*0070*/  VIADD R1, R1, 0xffffffd0 ;  /* 0xffffffd001017836 */ /* 0x001fe20000000000 */
[----:B------:R-:W0:Y:S01]  /*0080*/  LDCU.64 UR6, c[0x0][0x358] ;  /* 0x00006b00ff0677ac */ /* 0x000e220008000a00 */
[----:B-1----:R-:W-:-:S02]  /*0090*/  IMAD R9, R0, UR4, R9 ;  /* 0x0000000400097c24 */ /* 0x002fc4000f8e0209 */
[----:B--2---:R-:W-:-:S03]  /*00a0*/  IMAD R0, R2, UR4, RZ ;  /* 0x0000000402007c24 */ /* 0x004fc6000f8e02ff */
[----:B---3--:R-:W-:-:S13]  /*00b0*/  ISETP.GE.AND P0, PT, R9, UR5, PT ;  /* 0x0000000509007c0c */ /* 0x008fda000bf06270 */
[----:B0-----:R-:W-:Y:S05]  /*00c0*/  @P0 BRA `(.L_x_6) ;  /* 0x0000002400800947 */ /* 0x001fea0003800000 */
[----:B------:R-:W0:Y:S01]  /*00d0*/  LDC.64 R2, c[0x0][0x390] ;  /* 0x0000e400ff027b82 */ /* 0x000e220000000a00 */
[----:B------:R-:W-:Y:S02]  /*00e0*/  ISETP.NE.AND P0, PT, R9, RZ, PT ;  /* 0x000000ff0900720c */ /* 0x000fe40003f05270 */
[----:B0-----:R-:W-:Y:S02]  /*00f0*/  LOP3.LUT R2, R2, 0xaad26b49, RZ, 0x3c, !PT ;  /* 0xaad26b4902027812 */ /* 0x001fe400078e3cff */
[----:B------:R-:W-:-:S03]  /*0100*/  LOP3.LUT R4, R3, 0xf7dcefdd, RZ, 0x3c, !PT ;  /* 0xf7dcefdd03047812 */ /* 0x000fc600078e3cff */
[----:B------:R-:W-:Y:S02]  /*0110*/  IMAD R3, R2, 0x4182bed5, RZ ;  /* 0x4182bed502037824 */ /* 0x000fe400078e02ff */
[----:B------:R-:W-:Y:S02]  /*0120*/  IMAD R4, R4, -0x658354e5, RZ ;  /* 0x9a7cab1b04047824 */ /* 0x000fe400078e02ff */
[C---:B------:R-:W-:Y:S02]  /*0130*/  VIADD R7, R3.reuse, 0x75bcd15 ;  /* 0x075bcd1503077836 */ /* 0x040fe40000000000 */
[C---:B------:R-:W-:Y:S01]  /*0140*/  VIADD R5, R4.reuse, 0x1f123bb5 ;  /* 0x1f123bb504057836 */ /* 0x040fe20000000000 */
[C---:B------:R-:W-:Y:S02]  /*0150*/  IADD3 R6, PT, PT, R3.reuse, 0x64f0c9, R4 ;  /* 0x0064f0c903067810 */ /* 0x040fe40007ffe004 */
[----:B------:R-:W-:Y:S02]  /*0160*/  LOP3.LUT R2, R4, 0x5491333, RZ, 0x3c, !PT ;  /* 0x0549133304027812 */ /* 0x000fe400078e3cff */
[C---:B------:R-:W-:Y:S01]  /*0170*/  LOP3.LUT R4, R3.reuse, 0x159a55e5, RZ, 0x3c, !PT ;  /* 0x159a55e503047812 */ /* 0x040fe200078e3cff */
[----:B------:R-:W-:Y:S01]  /*0180*/  VIADD R3, R3, 0x583f19 ;  /* 0x00583f1903037836 */ /* 0x000fe20000000000 */
[----:B------:R0:W-:Y:S04]  /*0190*/  STL.64 [R1], R6 ;  /* 0x0000000601007387 */ /* 0x0001e80000100a00 */
[----:B------:R0:W-:Y:S04]  /*01a0*/  STL.64 [R1+0x8], R4 ;  /* 0x0000080401007387 */ /* 0x0001e80000100a00 */
[----:B------:R0:W-:Y:S01]  /*01b0*/  STL.64 [R1+0x10], R2 ;  /* 0x0000100201007387 */ /* 0x0001e20000100a00 */
[----:B------:R-:W-:Y:S05]  /*01c0*/  @!P0 BRA `(.L_x_6) ;  /* 0x0000002400408947 */ /* 0x000fea0003800000 */
[--C-:B------:R-:W-:Y:S01]  /*01d0*/  SHF.R.S32.HI R15, RZ, 0x1f, R9.reuse ;  /* 0x0000001fff0f7819 */ /* 0x100fe20000011409 */
[----:B------:R-:W-:Y:S02]  /*01e0*/  IMAD.MOV.U32 R14, RZ, RZ, R9 ;  /* 0x000000ffff0e7224 */ /* 0x000fe400078e0009 */
[----:B------:R-:W-:-:S07]  /*01f0*/  IMAD.MOV.U32 R8, RZ, RZ, RZ ;  /* 0x000000ffff087224 */ /* 0x000fce00078e00ff */
.L_x_15:
[----:B------:R-:W-:Y:S01]  /*0200*/  LOP3.LUT R21, R14, 0x3, RZ, 0xc0, !PT ;  /* 0x000000030e157812 */ /* 0x000fe200078ec0ff */
[----:B------:R-:W-:Y:S03]  /*0210*/  BSSY.RECONVERGENT B1, `(.L_x_7) ;  /* 0x0000245000017945 */ /* 0x000fe60003800200 */
[----:B------:R-:W-:-:S04]  /*0220*/  ISETP.NE.U32.AND P0, PT, R21, RZ, PT ;  /* 0x000000ff1500720c */ /* 0x000fc80003f05070 */
[----:B------:R-:W-:-:S13]  /*0230*/  ISETP.NE.AND.EX P0, PT, RZ, RZ, PT, P0 ;  /* 0x000000ffff00720c */ /* 0x000fda0003f05300 */
[----:B-123--:R-:W-:Y:S05]  /*0240*/  @!P0 BRA `(.L_x_8) ;  /* 0x0000002400048947 */ /* 0x00efea0003800000 */
[----:B------:R-:W1:Y:S01]  /*0250*/  LDC.64 R10, c[0x4][RZ] ;  /* 0x01000000ff0a7b82 */ /* 0x000e620000000a00 */
[----:B------:R-:W-:Y:S01]  /*0260*/  IMAD.MOV.U32 R16, RZ, RZ, RZ ;  /* 0x000000ffff107224 */ /* 0x000fe200078e00ff */
[----:B0-----:R-:W-:Y:S02]  /*0270*/  CS2R R2, SRZ ;  /* 0x0000000000027805 */ /* 0x001fe4000001ff00 */
[----:B------:R-:W-:Y:S01]  /*0280*/  CS2R R4, SRZ ;  /* 0x0000000000047805 */ /* 0x000fe2000001ff00 */
[----:B------:R-:W-:Y:S02]  /*0290*/  IMAD.MOV.U32 R7, RZ, RZ, RZ ;  /* 0x000000ffff077224 */ /* 0x000fe400078e00ff */
[----:B-1----:R-:W-:-:S07]  /*02a0*/  IMAD.WIDE.U32 R10, R8, 0xc80, R10 ;  /* 0x00000c80080a7825 */ /* 0x002fce00078e000a */
.L_x_10:
[----:B------:R-:W-:-:S06]  /*02b0*/  IMAD R17, R16, 0x4, R1 ;  /* 0x0000000410117824 */ /* 0x000fcc00078e0201 */
[----:B------:R-:W5:Y:S01]  /*02c0*/  LDL R17, [R17+0x4] ;  /* 0x0000040011117983 */ /* 0x000f620000100800 */
[----:B------:R-:W-:Y:S01]  /*02d0*/  IMAD.SHL.U32 R18, R16, 0x20, RZ ;  /* 0x0000002010127824 */ /* 0x000fe200078e00ff */
[----:B------:R-:W-:-:S06]  /*02e0*/  UMOV UR4, URZ ;  /* 0x000000ff00047c82 */ /* 0x000fcc0008000000 */
.L_x_9:
[----:B-----5:R-:W-:Y:S01]  /*02f0*/  SHF.R.U32.HI R24, RZ, UR4, R17 ;  /* 0x00000004ff187c19 */ /* 0x020fe20008011611 */
[----:B------:R-:W-:-:S03]  /*0300*/  VIADD R12, R18, UR4 ;  /* 0x00000004120c7c36 */ /* 0x000fc60008000000 */
[----:B------:R-:W-:-:S04]  /*0310*/  LOP3.LUT R13, R24, 0x1, RZ, 0xc0, !PT ;  /* 0x00000001180d7812 */ /* 0x000fc800078ec0ff */
[----:B------:R-:W-:Y:S01]  /*0320*/  ISETP.NE.U32.AND P0, PT, R13, 0x1, PT ;  /* 0x000000010d00780c */ /* 0x000fe20003f05070 */
[----:B------:R-:W-:-:S03]  /*0330*/  IMAD R13, R12, 0x5, RZ ;  /* 0x000000050c0d7824 */ /* 0x000fc600078e02ff */
[----:B------:R-:W-:Y:S01]  /*0340*/  R2P PR, R24, 0x7e ;  /* 0x0000007e18007804 */ /* 0x000fe20000000000 */
[----:B------:R-:W-:-:S08]  /*0350*/  IMAD.WIDE.U32 R12, R13, 0x4, R10 ;  /* 0x000000040d0c7825 */ /* 0x000fd000078e000a */
[----:B------:R-:W2:Y:S04]  /*0360*/  @!P0 LDG.E R22, desc[UR6][R12.64+0x10] ;  /* 0x000010060c168981 */ /* 0x000ea8000c1e1900 */
[----:B------:R-:W3:Y:S04]  /*0370*/  @P1 LDG.E R26, desc[UR6][R12.64+0x24] ;  /* 0x000024060c1a1981 */ /* 0x000ee8000c1e1900 */
[----:B------:R-:W4:Y:S04]  /*0380*/  @P2 LDG.E R28, desc[UR6][R12.64+0x38] ;  /* 0x000038060c1c2981 */ /* 0x000f28000c1e1900 */
[----:B------:R-:W4:Y:S04]  /*0390*/  @!P0 LDG.E R20, desc[UR6][R12.64] ;  /* 0x000000060c148981 */ /* 0x000f28000c1e1900 */
[----:B------:R-:W4:Y:S04]  /*03a0*/  @P3 LDG.E R19, desc[UR6][R12.64+0x4c] ;  /* 0x00004c060c133981 */ /* 0x000f28000c1e1900 */
[----:B------:R-:W4:Y:S04]  /*03b0*/  @!P0 LDG.E R23, desc[UR6][R12.64+0xc] ;  /* 0x00000c060c178981 */ /* 0x000f28000c1e1900 */
[----:B------:R-:W4:Y:S01]  /*03c0*/  @P4 LDG.E R25, desc[UR6][R12.64+0x54] ;  /* 0x000054060c194981 */ /* 0x000f22000c1e1900 */
[----:B--2---:R-:W-:-:S03]  /*03d0*/  @!P0 LOP3.LUT R3, R3, R22, RZ, 0x3c, !PT ;  /* 0x0000001603038212 */ /* 0x004fc600078e3cff */
[----:B------:R-:W2:Y:S01]  /*03e0*/  @P4 LDG.E R22, desc[UR6][R12.64+0x60] ;  /* 0x000060060c164981 */ /* 0x000ea2000c1e1900 */
[----:B---3--:R-:W-:-:S03]  /*03f0*/  @P1 LOP3.LUT R3, R3, R26, RZ, 0x3c, !PT ;  /* 0x0000001a03031212 */ /* 0x008fc600078e3cff */
[----:B------:R-:W3:Y:S01]  /*0400*/  @P5 LDG.E R26, desc[UR6][R12.64+0x74] ;  /* 0x000074060c1a5981 */ /* 0x000ee2000c1e1900 */
[----:B----4-:R-:W-:Y:S02]  /*0410*/  @P2 LOP3.LUT R3, R3, R28, RZ, 0x3c, !PT ;  /* 0x0000001c03032212 */ /* 0x010fe400078e3cff */
[----:B------:R-:W-:Y:S02]  /*0420*/  @!P0 LOP3.LUT R7, R7, R20, RZ, 0x3c, !PT ;  /* 0x0000001407078212 */ /* 0x000fe400078e3cff */
[----:B------:R-:W4:Y:S01]  /*0430*/  @!P0 LDG.E R20, desc[UR6][R12.64+0x8] ;  /* 0x000008060c148981 */ /* 0x000f22000c1e1900 */
[----:B------:R-:W-:-:S03]  /*0440*/  @P3 LOP3.LUT R3, R3, R19, RZ, 0x3c, !PT ;  /* 0x0000001303033212 */ /* 0x000fc600078e3cff */
[----:B------:R-:W3:Y:S01]  /*0450*/  @!P0 LDG.E R19, desc[UR6][R12.64+0x4] ;  /* 0x000004060c138981 */ /* 0x000ee2000c1e1900 */
[----:B------:R-:W-:-:S03]  /*0460*/  @!P0 LOP3.LUT R2, R2, R23, RZ, 0x3c, !PT ;  /* 0x0000001702028212 */ /* 0x000fc600078e3cff */
[----:B------:R-:W3:Y:S01]  /*0470*/  @P1 LDG.E R23, desc[UR6][R12.64+0x20] ;  /* 0x000020060c171981 */ /* 0x000ee2000c1e1900 */
[----:B--2---:R-:W-:-:S03]  /*0480*/  @P4 LOP3.LUT R3, R3, R22, RZ, 0x3c, !PT ;  /* 0x0000001603034212 */ /* 0x004fc600078e3cff */
[----:B------:R-:W2:Y:S01]  /*0490*/  @P1 LDG.E R22, desc[UR6][R12.64+0x1c] ;  /* 0x00001c060c161981 */ /* 0x000ea2000c1e1900 */
[----:B----4-:R-:W-:-:S03]  /*04a0*/  @!P0 LOP3.LUT R5, R5, R20, RZ, 0x3c, !PT ;  /* 0x0000001405058212 */ /* 0x010fc600078e3cff */
[----:B------:R-:W4:Y:S01]  /*04b0*/  @P1 LDG.E R20, desc[UR6][R12.64+0x14] ;  /* 0x000014060c141981 */ /* 0x000f22000c1e1900 */
[----:B---3--:R-:W-:-:S03]  /*04c0*/  @!P0 LOP3.LUT R4, R4, R19, RZ, 0x3c, !PT ;  /* 0x0000001304048212 */ /* 0x008fc600078e3cff */
[----:B------:R-:W3:Y:S01]  /*04d0*/  @P1 LDG.E R19, desc[UR6][R12.64+0x18] ;  /* 0x000018060c131981 */ /* 0x000ee2000c1e1900 */
[----:B------:R-:W-:-:S03]  /*04e0*/  @P5 LOP3.LUT R3, R3, R26, RZ, 0x3c, !PT ;  /* 0x0000001a03035212 */ /* 0x000fc600078e3cff */
[----:B------:R-:W3:Y:S01]  /*04f0*/  @P6 LDG.E R26, desc[UR6][R12.64+0x88] ;  /* 0x000088060c1a6981 */ /* 0x000ee2000c1e1900 */
[----:B------:R-:W-:-:S03]  /*0500*/  @P1 LOP3.LUT R2, R2, R23, RZ, 0x3c, !PT ;  /* 0x0000001702021212 */ /* 0x000fc600078e3cff */
[----:B------:R-:W3:Y:S01]  /*0510*/  @P2 LDG.E R23, desc[UR6][R12.64+0x34] ;  /* 0x000034060c172981 */ /* 0x000ee2000c1e1900 */
[----:B--2---:R-:W-:-:S03]  /*0520*/  @P1 LOP3.LUT R5, R5, R22, RZ, 0x3c, !PT ;  /* 0x0000001605051212 */ /* 0x004fc600078e3cff */
[----:B------:R-:W2:Y:S01]  /*0530*/  @P2 LDG.E R22, desc[UR6][R12.64+0x30] ;  /* 0x000030060c162981 */ /* 0x000ea2000c1e1900 */
[----:B----4-:R-:W-:-:S03]  /*0540*/  @P1 LOP3.LUT R7, R7, R20, RZ, 0x3c, !PT ;  /* 0x0000001407071212 */ /* 0x010fc600078e3cff */
[----:B------:R-:W4:Y:S01]  /*0550*/  @P2 LDG.E R20, desc[UR6][R12.64+0x28] ;  /* 0x000028060c142981 */ /* 0x000f22000c1e1900 */
[----:B---3--:R-:W-:-:S03]  /*0560*/  @P1 LOP3.LUT R4, R4, R19, RZ, 0x3c, !PT ;  /* 0x0000001304041212 */ /* 0x008fc600078e3cff */
        /* <DEDUP_REMOVED lines=21> */
[----:B------:R-:W-:Y:S02]  /*06c0*/  @P4 LOP3.LUT R4, R4, R25, RZ, 0x3c, !PT ;  /* 0x0000001904044212 */ /* 0x000fe400078e3cff */
[----:B------:R-:W-:Y:S01]  /*06d0*/  LOP3.LUT P0, RZ, R24, 0x80, RZ, 0xc0, !PT ;  /* 0x0000008018ff7812 */ /* 0x000fe2000780c0ff */
        /* <DEDUP_REMOVED lines=20> */
[----:B------:R-:W-:Y:S02]  /*0820*/  @P0 LOP3.LUT R3, R3, R26, RZ, 0x3c, !PT ;  /* 0x0000001a03030212 */ /* 0x000fe400078e3cff */
[----:B------:R-:W-:Y:S02]  /*0830*/  @P0 LOP3.LUT R2, R2, R23, RZ, 0x3c, !PT ;  /* 0x0000001702020212 */ /* 0x000fe400078e3cff */
[----:B--2---:R-:W-:Y:S02]  /*0840*/  @P0 LOP3.LUT R5, R5, R22, RZ, 0x3c, !PT ;  /* 0x0000001605050212 */ /* 0x004fe400078e3cff */
[----:B----4-:R-:W-:Y:S02]  /*0850*/  @P0 LOP3.LUT R7, R7, R20, RZ, 0x3c, !PT ;  /* 0x0000001407070212 */ /* 0x010fe400078e3cff */
[----:B---3--:R-:W-:-:S02]  /*0860*/  @P0 LOP3.LUT R4, R4, R19, RZ, 0x3c, !PT ;  /* 0x0000001304040212 */ /* 0x008fc400078e3cff */
[----:B------:R-:W-:-:S13]  /*0870*/  R2P PR, R24.B1, 0x7f ;  /* 0x0000007f18007804 */ /* 0x000fda0000001000 */
[----:B------:R-:W2:Y:S04]  /*0880*/  @P0 LDG.E R20, desc[UR6][R12.64+0xa0] ;  /* 0x0000a0060c140981 */ /* 0x000ea8000c1e1900 */
[----:B------:R-:W3:Y:S04]  /*0890*/  @P0 LDG.E R22, desc[UR6][R12.64+0xa8] ;  /* 0x0000a8060c160981 */ /* 0x000ee8000c1e1900 */
[----:B------:R-:W4:Y:S04]  /*08a0*/  @P0 LDG.E R19, desc[UR6][R12.64+0xa4] ;  /* 0x0000a4060c130981 */ /* 0x000f28000c1e1900 */
[----:B------:R-:W4:Y:S04]  /*08b0*/  @P0 LDG.E R23, desc[UR6][R12.64+0xac] ;  /* 0x0000ac060c170981 */ /* 0x000f28000c1e1900 */
[----:B------:R-:W4:Y:S04]  /*08c0*/  @P1 LDG.E R26, desc[UR6][R12.64+0xbc] ;  /* 0x0000bc060c1a1981 */ /* 0x000f28000c1e1900 */
[----:B------:R-:W4:Y:S01]  /*08d0*/  @P1 LDG.E R25, desc[UR6][R12.64+0xb8] ;  /* 0x0000b8060c191981 */ /* 0x000f22000c1e1900 */
[----:B--2---:R-:W-:-:S03]  /*08e0*/  @P0 LOP3.LUT R7, R7, R20, RZ, 0x3c, !PT ;  /* 0x0000001407070212 */ /* 0x004fc600078e3cff */
[----:B------:R-:W2:Y:S01]  /*08f0*/  @P0 LDG.E R20, desc[UR6][R12.64+0xb0] ;  /* 0x0000b0060c140981 */ /* 0x000ea2000c1e1900 */
[----:B---3--:R-:W-:-:S03]  /*0900*/  @P0 LOP3.LUT R5, R5, R22, RZ, 0x3c, !PT ;  /* 0x0000001605050212 */ /* 0x008fc600078e3cff */
[----:B------:R-:W3:Y:S01]  /*0910*/  @P1 LDG.E R22, desc[UR6][R12.64+0xb4] ;  /* 0x0000b4060c161981 */ /* 0x000ee2000c1e1900 */
[----:B----4-:R-:W-:-:S03]  /*0920*/  @P0 LOP3.LUT R4, R4, R19, RZ, 0x3c, !PT ;  /* 0x0000001304040212 */ /* 0x010fc600078e3cff */
[----:B------:R-:W4:Y:S01]  /*0930*/  @P1 LDG.E R19, desc[UR6][R12.64+0xc0] ;  /* 0x0000c0060c131981 */ /* 0x000f22000c1e1900 */
[----:B------:R-:W-:-:S03]  /*0940*/  @P0 LOP3.LUT R2, R2, R23, RZ, 0x3c, !PT ;  /* 0x0000001702020212 */ /* 0x000fc600078e3cff */
[----:B------:R-:W4:Y:S01]  /*0950*/  @P2 LDG.E R23, desc[UR6][R12.64+0xcc] ;  /* 0x0000cc060c172981 */ /* 0x000f22000c1e1900 */
[----:B------:R-:W-:-:S03]  /*0960*/  @P1 LOP3.LUT R5, R5, R26, RZ, 0x3c, !PT ;  /* 0x0000001a05051212 */ /* 0x000fc600078e3cff */
[----:B------:R-:W4:Y:S01]  /*0970*/  @P2 LDG.E R26, desc[UR6][R12.64+0xd0] ;  /* 0x0000d0060c1a2981 */ /* 0x000f22000c1e1900 */
[----:B--2---:R-:W-:Y:S02]  /*0980*/  @P0 LOP3.LUT R3, R3, R20, RZ, 0x3c, !PT ;  /* 0x0000001403030212 */ /* 0x004fe400078e3cff */
[----:B------:R-:W-:Y:S01]  /*0990*/  LOP3.LUT P0, RZ, R24, 0x8000, RZ, 0xc0, !PT ;  /* 0x0000800018ff7812 */ /* 0x000fe2000780c0ff */
[----:B------:R-:W2:Y:S01]  /*09a0*/  @P2 LDG.E R20, desc[UR6][R12.64+0xd8] ;  /* 0x0000d8060c142981 */ /* 0x000ea2000c1e1900 */
[----:B---3--:R-:W-:-:S03]  /*09b0*/  @P1 LOP3.LUT R7, R7, R22, RZ, 0x3c, !PT ;  /* 0x0000001607071212 */ /* 0x008fc600078e3cff */
[----:B------:R-:W3:Y:S04]  /*09c0*/  @P1 LDG.E R22, desc[UR6][R12.64+0xc4] ;  /* 0x0000c4060c161981 */ /* 0x000ee8000c1e1900 */
[----:B------:R-:W2:Y:S01]  /*09d0*/  @P2 LDG.E R24, desc[UR6][R12.64+0xc8] ;  /* 0x0000c8060c182981 */ /* 0x000ea2000c1e1900 */
[----:B------:R-:W-:Y:S02]  /*09e0*/  @P1 LOP3.LUT R4, R4, R25, RZ, 0x3c, !PT ;  /* 0x0000001904041212 */ /* 0x000fe400078e3cff */
[----:B----4-:R-:W-:Y:S01]  /*09f0*/  @P1 LOP3.LUT R2, R2, R19, RZ, 0x3c, !PT ;  /* 0x0000001302021212 */ /* 0x010fe200078e3cff */
[----:B------:R-:W4:Y:S01]  /*0a00*/  @P2 LDG.E R25, desc[UR6][R12.64+0xd4] ;  /* 0x0000d4060c192981 */ /* 0x000f22000c1e1900 */
[----:B------:R-:W-:-:S03]  /*0a10*/  @P2 LOP3.LUT R4, R4, R23, RZ, 0x3c, !PT ;  /* 0x0000001704042212 */ /* 0x000fc600078e3cff */
[----:B------:R-:W4:Y:S01]  /*0a20*/  @P3 LDG.E R19, desc[UR6][R12.64+0xe0] ;  /* 0x0000e0060c133981 */ /* 0x000f22000c1e1900 */
[----:B------:R-:W-:-:S03]  /*0a30*/  @P2 LOP3.LUT R5, R5, R26, RZ, 0x3c, !PT ;  /* 0x0000001a05052212 */ /* 0x000fc600078e3cff */
[----:B------:R-:W4:Y:S04]  /*0a40*/  @P3 LDG.E R23, desc[UR6][R12.64+0xe8] ;  /* 0x0000e8060c173981 */ /* 0x000f28000c1e1900 */
[----:B------:R-:W4:Y:S01]  /*0a50*/  @P3 LDG.E R26, desc[UR6][R12.64+0xec] ;  /* 0x0000ec060c1a3981 */ /* 0x000f22000c1e1900 */
[----:B---3--:R-:W-:-:S03]  /*0a60*/  @P1 LOP3.LUT R3, R3, R22, RZ, 0x3c, !PT ;  /* 0x0000001603031212 */ /* 0x008fc600078e3cff */
[----:B------:R-:W3:Y:S01]  /*0a70*/  @P3 LDG.E R22, desc[UR6][R12.64+0xdc] ;  /* 0x0000dc060c163981 */ /* 0x000ee2000c1e1900 */
[----:B--2---:R-:W-:-:S03]  /*0a80*/  @P2 LOP3.LUT R7, R7, R24, RZ, 0x3c, !PT ;  /* 0x0000001807072212 */ /* 0x004fc600078e3cff */
[----:B------:R-:W2:Y:S01]  /*0a90*/  @P3 LDG.E R24, desc[UR6][R12.64+0xe4] ;  /* 0x0000e4060c183981 */ /* 0x000ea2000c1e1900 */
[----:B------:R-:W-:Y:S02]  /*0aa0*/  @P2 LOP3.LUT R3, R3, R20, RZ, 0x3c, !PT ;  /* 0x0000001403032212 */ /* 0x000fe400078e3cff */
[----:B----4-:R-:W-:Y:S01]  /*0ab0*/  @P2 LOP3.LUT R2, R2, R25, RZ, 0x3c, !PT ;  /* 0x0000001902022212 */ /* 0x010fe200078e3cff */
[----:B------:R-:W4:Y:S01]  /*0ac0*/  @P4 LDG.E R20, desc[UR6][R12.64+0xf0] ;  /* 0x0000f0060c144981 */ /* 0x000f22000c1e1900 */
[----:B------:R-:W-:-:S03]  /*0ad0*/  @P3 LOP3.LUT R4, R4, R19, RZ, 0x3c, !PT ;  /* 0x0000001304043212 */ /* 0x000fc600078e3cff */
        /* <DEDUP_REMOVED lines=10> */
[----:B----4-:R-:W-:-:S03]  /*0b80*/  @P4 LOP3.LUT R7, R7, R20, RZ, 0x3c, !PT ;  /* 0x0000001407074212 */ /* 0x010fc600078e3cff */
[----:B------:R-:W4:Y:S01]  /*0b90*/  @P5 LDG.E R20, desc[UR6][R12.64+0x10c] ;  /* 0x00010c060c145981 */ /* 0x000f22000c1e1900 */
[----:B------:R-:W-:-:S03]  /*0ba0*/  @P4 LOP3.LUT R4, R4, R19, RZ, 0x3c, !PT ;  /* 0x0000001304044212 */ /* 0x000fc600078e3cff */
[----:B------:R-:W4:Y:S01]  /*0bb0*/  @P5 LDG.E R19, desc[UR6][R12.64+0x110] ;  /* 0x000110060c135981 */ /* 0x000f22000c1e1900 */
[----:B------:R-:W-:-:S03]  /*0bc0*/  @P4 LOP3.LUT R2, R2, R23, RZ, 0x3c, !PT ;  /* 0x0000001702024212 */ /* 0x000fc600078e3cff */
[----:B------:R-:W4:Y:S01]  /*0bd0*/  @P6 LDG.E R23, desc[UR6][R12.64+0x11c] ;  /* 0x00011c060c176981 */ /* 0x000f22000c1e1900 */
[----:B------:R-:W-:-:S03]  /*0be0*/  @P5 LOP3.LUT R7, R7, R26, RZ, 0x3c, !PT ;  /* 0x0000001a07075212 */ /* 0x000fc600078e3cff */
        /* <DEDUP_REMOVED lines=9> */
[----:B------:R-:W4:Y:S04]  /*0c80*/  @P6 LDG.E R19, desc[UR6][R12.64+0x124] ;  /* 0x000124060c136981 */ /* 0x000f28000c1e1900 */
[----:B------:R-:W4:Y:S01]  /*0c90*/  @P6 LDG.E R20, desc[UR6][R12.64+0x128] ;  /* 0x000128060c146981 */ /* 0x000f22000c1e1900 */
[----:B------:R-:W-:Y:S02]  /*0ca0*/  @P6 LOP3.LUT R4, R4, R23, RZ, 0x3c, !PT ;  /* 0x0000001704046212 */ /* 0x000fe400078e3cff */
[----:B------:R-:W-:Y:S01]  /*0cb0*/  @P6 LOP3.LUT R5, R5, R26, RZ, 0x3c, !PT ;  /* 0x0000001a05056212 */ /* 0x000fe200078e3cff */
[----:B------:R-:W4:Y:S04]  /*0cc0*/  @P0 LDG.E R23, desc[UR6][R12.64+0x130] ;  /* 0x000130060c170981 */ /* 0x000f28000c1e1900 */
[----:B------:R-:W4:Y:S01]  /*0cd0*/  @P0 LDG.E R26, desc[UR6][R12.64+0x13c] ;  /* 0x00013c060c1a0981 */ /* 0x000f22000c1e1900 */
[----:B---3--:R-:W-:-:S03]  /*0ce0*/  @P5 LOP3.LUT R3, R3, R22, RZ, 0x3c, !PT ;  /* 0x0000001603035212 */ /* 0x008fc600078e3cff */
[----:B------:R-:W3:Y:S01]  /*0cf0*/  @P0 LDG.E R22, desc[UR6][R12.64+0x12c] ;  /* 0x00012c060c160981 */ /* 0x000ee2000c1e1900 */
[----:B--2---:R-:W-:-:S03]  /*0d00*/  @P6 LOP3.LUT R7, R7, R24, RZ, 0x3c, !PT ;  /* 0x0000001807076212 */ /* 0x004fc600078e3cff */
[----:B------:R-:W2:Y:S01]  /*0d10*/  @P0 LDG.E R24, desc[UR6][R12.64+0x134] ;  /* 0x000134060c180981 */ /* 0x000ea2000c1e1900 */
[----:B------:R-:W-:-:S04]  /*0d20*/  UIADD3 UR4, UPT, UPT, UR4, 0x10, URZ ;  /* 0x0000001004047890 */ /* 0x000fc8000fffe0ff */
[----:B------:R-:W-:Y:S01]  /*0d30*/  UISETP.NE.AND UP0, UPT, UR4, 0x20, UPT ;  /* 0x000000200400788c */ /* 0x000fe2000bf05270 */
[----:B----4-:R-:W-:Y:S02]  /*0d40*/  @P6 LOP3.LUT R2, R2, R19, RZ, 0x3c, !PT ;  /* 0x0000001302026212 */ /* 0x010fe400078e3cff */
[----:B------:R-:W-:Y:S02]  /*0d50*/  @P6 LOP3.LUT R3, R3, R20, RZ, 0x3c, !PT ;  /* 0x0000001403036212 */ /* 0x000fe400078e3cff */
[----:B------:R-:W-:Y:S02]  /*0d60*/  @P0 LOP3.LUT R2, R2, R25, RZ, 0x3c, !PT ;  /* 0x0000001902020212 */ /* 0x000fe400078e3cff */
[----:B------:R-:W-:Y:S02]  /*0d70*/  @P0 LOP3.LUT R4, R4, R23, RZ, 0x3c, !PT ;  /* 0x0000001704040212 */ /* 0x000fe400078e3cff */
[----:B------:R-:W-:Y:S02]  /*0d80*/  @P0 LOP3.LUT R3, R3, R26, RZ, 0x3c, !PT ;  /* 0x0000001a03030212 */ /* 0x000fe400078e3cff */
[----:B---3--:R-:W-:-:S02]  /*0d90*/  @P0 LOP3.LUT R7, R7, R22, RZ, 0x3c, !PT ;  /* 0x0000001607070212 */ /* 0x008fc400078e3cff */
[----:B--2---:R-:W-:Y:S01]  /*0da0*/  @P0 LOP3.LUT R5, R5, R24, RZ, 0x3c, !PT ;  /* 0x0000001805050212 */ /* 0x004fe200078e3cff */
[----:B------:R-:W-:Y:S06]  /*0db0*/  BRA.U UP0, `(.L_x_9) ;  /* 0xfffffff5004c7547 */ /* 0x000fec000b83ffff */
[----:B------:R-:W-:-:S05]  /*0dc0*/  VIADD R16, R16, 0x1 ;  /* 0x0000000110107836 */ /* 0x000fca0000000000 */
[----:B------:R-:W-:-:S13]  /*0dd0*/  ISETP.NE.AND P0, PT, R16, 0x5, PT ;  /* 0x000000051000780c */ /* 0x000fda0003f05270 */
[----:B------:R-:W-:Y:S05]  /*0de0*/  @P0 BRA `(.L_x_10) ;  /* 0xfffffff400300947 */ /* 0x000fea000383ffff */
[----:B------:R1:W-:Y:S01]  /*0df0*/  STL [R1+0x4], R7 ;  /* 0x0000040701007387 */ /* 0x0003e20000100800 */
[----:B------:R-:W-:-:S03]  /*0e00*/  ISETP.NE.U32.AND P0, PT, R21, 0x1, PT ;  /* 0x000000011500780c */ /* 0x000fc60003f05070 */
[----:B------:R1:W-:Y:S01]  /*0e10*/  STL.64 [R1+0x8], R4 ;  /* 0x0000080401007387 */ /* 0x0003e20000100a00 */
[----:B------:R-:W-:-:S03]  /*0e20*/  ISETP.NE.AND.EX P0, PT, RZ, RZ, PT, P0 ;  /* 0x000000ffff00720c */ /* 0x000fc60003f05300 */
[----:B------:R1:W-:Y:S10]  /*0e30*/  STL.64 [R1+0x10], R2 ;  /* 0x0000100201007387 */ /* 0x0003f40000100a00 */
[----:B------:R-:W-:Y:S05]  /*0e40*/  @!P0 BRA `(.L_x_8) ;  /* 0x0000001800048947 */ /* 0x000fea0003800000 */
[----:B------:R-:W-:Y:S01]  /*0e50*/  UMOV UR4, URZ ;  /* 0x000000ff00047c82 */ /* 0x000fe20008000000 */
[----:B------:R-:W-:Y:S01]  /*0e60*/  UMOV UR5, URZ ;  /* 0x000000ff00057c82 */ /* 0x000fe20008000000 */
[----:B------:R-:W-:Y:S02]  /*0e70*/  IMAD.MOV.U32 R16, RZ, RZ, RZ ;  /* 0x000000ffff107224 */ /* 0x000fe400078e00ff */
[----:B-1----:R-:W-:Y:S02]  /*0e80*/  IMAD.MOV.U32 R7, RZ, RZ, RZ ;  /* 0x000000ffff077224 */ /* 0x002fe400078e00ff */
[----:B------:R-:W-:Y:S02]  /*0e90*/  IMAD.U32 R3, RZ, RZ, UR4 ;  /* 0x00000004ff037e24 */ /* 0x000fe4000f8e00ff */
[----:B------:R-:W-:Y:S02]  /*0ea0*/  IMAD.U32 R2, RZ, RZ, UR5 ;  /* 0x00000005ff027e24 */ /* 0x000fe4000f8e00ff */
[----:B------:R-:W-:-:S02]  /*0eb0*/  IMAD.U32 R5, RZ, RZ, UR4 ;  /* 0x00000004ff057e24 */ /* 0x000fc4000f8e00ff */
[----:B------:R-:W-:-:S07]  /*0ec0*/  IMAD.U32 R4, RZ, RZ, UR5 ;  /* 0x00000005ff047e24 */ /* 0x000fce000f8e00ff */
.L_x_12:
[----:B------:R-:W-:-:S06]  /*0ed0*/  IMAD R17, R16, 0x4, R1 ;  /* 0x0000000410117824 */ /* 0x000fcc00078e0201 */
[----:B------:R-:W5:Y:S01]  /*0ee0*/  LDL R17, [R17+0x4] ;  /* 0x0000040011117983 */ /* 0x000f620000100800 */
[----:B------:R-:W-:Y:S01]  /*0ef0*/  IMAD.SHL.U32 R18, R16, 0x20, RZ ;  /* 0x0000002010127824 */ /* 0x000fe200078e00ff */
[----:B------:R-:W-:-:S06]  /*0f00*/  UMOV UR4, URZ ;  /* 0x000000ff00047c82 */ /* 0x000fcc0008000000 */
.L_x_11:
        /* <DEDUP_REMOVED lines=181> */
[----:B------:R-:W-:Y:S05]  /*1a60*/  @P0 BRA `(.L_x_8) ;  /* 0x0000000800fc0947 */ /* 0x000fea0003800000 */
[----:B------:R-:W-:Y:S01]  /*1a70*/  UMOV UR4, URZ ;  /* 0x000000ff00047c82 */ /* 0x000fe20008000000 */
[----:B------:R-:W-:Y:S01]  /*1a80*/  UMOV UR5, URZ ;  /* 0x000000ff00057c82 */ /* 0x000fe20008000000 */
[----:B------:R-:W-:Y:S02]  /*1a90*/  IMAD.MOV.U32 R16, RZ, RZ, RZ ;  /* 0x000000ffff107224 */ /* 0x000fe400078e00ff */
[----:B--2---:R-:W-:Y:S02]  /*1aa0*/  IMAD.MOV.U32 R7, RZ, RZ, RZ ;  /* 0x000000ffff077224 */ /* 0x004fe400078e00ff */
[----:B------:R-:W-:Y:S02]  /*1ab0*/  IMAD.U32 R3, RZ, RZ, UR4 ;  /* 0x00000004ff037e24 */ /* 0x000fe4000f8e00ff */
[----:B------:R-:W-:Y:S02]  /*1ac0*/  IMAD.U32 R2, RZ, RZ, UR5 ;  /* 0x00000005ff027e24 */ /* 0x000fe4000f8e00ff */
[----:B------:R-:W-:-:S02]  /*1ad0*/  IMAD.U32 R5, RZ, RZ, UR4 ;  /* 0x00000004ff057e24 */ /* 0x000fc4000f8e00ff */
[----:B------:R-:W-:-:S07]  /*1ae0*/  IMAD.U32 R4, RZ, RZ, UR5 ;  /* 0x00000005ff047e24 */ /* 0x000fce000f8e00ff */
.L_x_14:
[----:B------:R-:W-:-:S06]  /*1af0*/  IMAD R17, R16, 0x4, R1 ;  /* 0x0000000410117824 */ /* 0x000fcc00078e0201 */
[----:B------:R-:W5:Y:S01]  /*1b00*/  LDL R17, [R17+0x4] ;  /* 0x0000040011117983 */ /* 0x000f620000100800 */
[----:B------:R-:W-:Y:S01]  /*1b10*/  IMAD.SHL.U32 R18, R16, 0x20, RZ ;  /* 0x0000002010127824 */ /* 0x000fe200078e00ff */
[----:B------:R-:W-:-:S06]  /*1b20*/  UMOV UR4, URZ ;  /* 0x000000ff00047c82 */ /* 0x000fcc0008000000 */
.L_x_13:
        /* <DEDUP_REMOVED lines=10> */
[----:B------:R-:W4:Y:S04]  /*1bd0*/  @P3 LDG.E R26, desc[UR6][R12.64+0x4c] ;  /* 0x00004c060c1a3981 */ /* 0x000f28000c1e1900 */
[----:B------:R-:W4:Y:S04]  /*1be0*/  @!P0 LDG.E R19, desc[UR6][R12.64+0x4] ;  /* 0x000004060c138981 */ /* 0x000f28000c1e1900 */
[----:B------:R-:W4:Y:S04]  /*1bf0*/  @!P0 LDG.E R21, desc[UR6][R12.64+0xc] ;  /* 0x00000c060c158981 */ /* 0x000f28000c1e1900 */
[----:B------:R-:W4:Y:S01]  /*1c00*/  @P3 LDG.E R25, desc[UR6][R12.64+0x40] ;  /* 0x000040060c193981 */ /* 0x000f22000c1e1900 */
[----:B--2---:R-:W-:-:S03]  /*1c10*/  @!P0 LOP3.LUT R3, R3, R20, RZ, 0x3c, !PT ;  /* 0x0000001403038212 */ /* 0x004fc600078e3cff */
[----:B------:R-:W2:Y:S01]  /*1c20*/  @!P0 LDG.E R20, desc[UR6][R12.64] ;  /* 0x000000060c148981 */ /* 0x000ea2000c1e1900 */
[----:B---3--:R-:W-:-:S03]  /*1c30*/  @P1 LOP3.LUT R3, R3, R22, RZ, 0x3c, !PT ;  /* 0x0000001603031212 */ /* 0x008fc600078e3cff */
[----:B------:R-:W3:Y:S01]  /*1c40*/  @!P0 LDG.E R22, desc[UR6][R12.64+0x8] ;  /* 0x000008060c168981 */ /* 0x000ee2000c1e1900 */
[----:B----4-:R-:W-:-:S03]  /*1c50*/  @P2 LOP3.LUT R3, R3, R24, RZ, 0x3c, !PT ;  /* 0x0000001803032212 */ /* 0x010fc600078e3cff */
[----:B------:R-:W4:Y:S01]  /*1c60*/  @P4 LDG.E R24, desc[UR6][R12.64+0x60] ;  /* 0x000060060c184981 */ /* 0x000f22000c1e1900 */
[----:B------:R-:W-:-:S03]  /*1c70*/  @P3 LOP3.LUT R3, R3, R26, RZ, 0x3c, !PT ;  /* 0x0000001a03033212 */ /* 0x000fc600078e3cff */
[----:B------:R-:W4:Y:S01]  /*1c80*/  @P5 LDG.E R26, desc[UR6][R12.64+0x74] ;  /* 0x000074060c1a5981 */ /* 0x000f22000c1e1900 */
[----:B------:R-:W-:-:S03]  /*1c90*/  @!P0 LOP3.LUT R4, R4, R19, RZ, 0x3c, !PT ;  /* 0x0000001304048212 */ /* 0x000fc600078e3cff */
[----:B------:R-:W4:Y:S01]  /*1ca0*/  @P1 LDG.E R19, desc[UR6][R12.64+0x18] ;  /* 0x000018060c131981 */ /* 0x000f22000c1e1900 */
[----:B------:R-:W-:-:S03]  /*1cb0*/  @!P0 LOP3.LUT R2, R2, R21, RZ, 0x3c, !PT ;  /* 0x0000001502028212 */ /* 0x000fc600078e3cff */
[----:B------:R-:W4:Y:S01]  /*1cc0*/  @P1 LDG.E R21, desc[UR6][R12.64+0x20] ;  /* 0x000020060c151981 */ /* 0x000f22000c1e1900 */
[----:B--2---:R-:W-:-:S03]  /*1cd0*/  @!P0 LOP3.LUT R7, R7, R20, RZ, 0x3c, !PT ;  /* 0x0000001407078212 */ /* 0x004fc600078e3cff */
[----:B------:R-:W2:Y:S01]  /*1ce0*/  @P1 LDG.E R20, desc[UR6][R12.64+0x14] ;  /* 0x000014060c141981 */ /* 0x000ea2000c1e1900 */
[----:B---3--:R-:W-:-:S03]  /*1cf0*/  @!P0 LOP3.LUT R5, R5, R22, RZ, 0x3c, !PT ;  /* 0x0000001605058212 */ /* 0x008fc600078e3cff */
[----:B------:R-:W3:Y:S01]  /*1d00*/  @P1 LDG.E R22, desc[UR6][R12.64+0x1c] ;  /* 0x00001c060c161981 */ /* 0x000ee2000c1e1900 */
[----:B----4-:R-:W-:-:S03]  /*1d10*/  @P4 LOP3.LUT R3, R3, R24, RZ, 0x3c, !PT ;  /* 0x0000001803034212 */ /* 0x010fc600078e3cff */
[----:B------:R-:W4:Y:S01]  /*1d20*/  @P2 LDG.E R24, desc[UR6][R12.64+0x28] ;  /* 0x000028060c182981 */ /* 0x000f22000c1e1900 */
[----:B------:R-:W-:-:S03]  /*1d30*/  @P1 LOP3.LUT R4, R4, R19, RZ, 0x3c, !PT ;  /* 0x0000001304041212 */ /* 0x000fc600078e3cff */
[----:B------:R-:W4:Y:S01]  /*1d40*/  @P2 LDG.E R19, desc[UR6][R12.64+0x2c] ;  /* 0x00002c060c132981 */ /* 0x000f22000c1e1900 */
[----:B------:R-:W-:-:S03]  /*1d50*/  @P1 LOP3.LUT R2, R2, R21, RZ, 0x3c, !PT ;  /* 0x0000001502021212 */ /* 0x000fc600078e3cff */
        /* <DEDUP_REMOVED lines=9> */
[----:B------:R-:W-:Y:S02]  /*1df0*/  @P2 LOP3.LUT R2, R2, R21, RZ, 0x3c, !PT ;  /* 0x0000001502022212 */ /* 0x000fe400078e3cff */
[----:B------:R-:W-:Y:S01]  /*1e00*/  @P3 LOP3.LUT R4, R4, R25, RZ, 0x3c, !PT ;  /* 0x0000001904043212 */ /* 0x000fe200078e3cff */
        /* <DEDUP_REMOVED lines=20> */
[----:B------:R-:W-:Y:S02]  /*1f50*/  LOP3.LUT P0, RZ, R23, 0x80, RZ, 0xc0, !PT ;  /* 0x0000008017ff7812 */ /* 0x000fe4000780c0ff */
[----:B------:R-:W-:Y:S02]  /*1f60*/  @P5 LOP3.LUT R3, R3, R26, RZ, 0x3c, !PT ;  /* 0x0000001a03035212 */ /* 0x000fe400078e3cff */
[----:B------:R-:W4:Y:S01]  /*1f70*/  @P6 LDG.E R26, desc[UR6][R12.64+0x88] ;  /* 0x000088060c1a6981 */ /* 0x000f22000c1e1900 */
[----:B------:R-:W-:-:S03]  /*1f80*/  @P5 LOP3.LUT R4, R4, R19, RZ, 0x3c, !PT ;  /* 0x0000001304045212 */ /* 0x000fc600078e3cff */
[----:B------:R-:W4:Y:S01]  /*1f90*/  @P6 LDG.E R19, desc[UR6][R12.64+0x84] ;  /* 0x000084060c136981 */ /* 0x000f22000c1e1900 */
[----:B------:R-:W-:-:S04]  /*1fa0*/  @P5 LOP3.LUT R2, R2, R21, RZ, 0x3c, !PT ;  /* 0x0000001502025212 */ /* 0x000fc800078e3cff */
        /* <DEDUP_REMOVED lines=9> */
[----:B------:R-:W-:Y:S02]  /*2040*/  @P6 LOP3.LUT R3, R3, R26, RZ, 0x3c, !PT ;  /* 0x0000001a03036212 */ /* 0x000fe400078e3cff */
[----:B------:R-:W-:Y:S02]  /*2050*/  @P6 LOP3.LUT R2, R2, R19, RZ, 0x3c, !PT ;  /* 0x0000001302026212 */ /* 0x000fe400078e3cff */
[----:B------:R-:W-:Y:S02]  /*2060*/  @P0 LOP3.LUT R4, R4, R21, RZ, 0x3c, !PT ;  /* 0x0000001504040212 */ /* 0x000fe400078e3cff */
[----:B------:R-:W-:Y:S02]  /*2070*/  @P0 LOP3.LUT R2, R2, R25, RZ, 0x3c, !PT ;  /* 0x0000001902020212 */ /* 0x000fe400078e3cff */
[----:B--2---:R-:W-:Y:S02]  /*2080*/  @P0 LOP3.LUT R7, R7, R20, RZ, 0x3c, !PT ;  /* 0x0000001407070212 */ /* 0x004fe400078e3cff */
[----:B---3--:R-:W-:-:S02]  /*2090*/  @P0 LOP3.LUT R5, R5, R22, RZ, 0x3c, !PT ;  /* 0x0000001605050212 */ /* 0x008fc400078e3cff */
[----:B----4-:R-:W-:Y:S02]  /*20a0*/  @P0 LOP3.LUT R3, R3, R24, RZ, 0x3c, !PT ;  /* 0x0000001803030212 */ /* 0x010fe400078e3cff */
[----:B------:R-:W-:-:S13]  /*20b0*/  R2P PR, R23.B1, 0x7f ;  /* 0x0000007f17007804 */ /* 0x000fda0000001000 */
[----:B------:R-:W2:Y:S04]  /*20c0*/  @P0 LDG.E R22, desc[UR6][R12.64+0xa0] ;  /* 0x0000a0060c160981 */ /* 0x000ea8000c1e1900 */
[----:B------:R-:W3:Y:S04]  /*20d0*/  @P0 LDG.E R19, desc[UR6][R12.64+0xa4] ;  /* 0x0000a4060c130981 */ /* 0x000ee8000c1e1900 */
[----:B------:R-:W4:Y:S04]  /*20e0*/  @P0 LDG.E R21, desc[UR6][R12.64+0xac] ;  /* 0x0000ac060c150981 */ /* 0x000f28000c1e1900 */
        /* <DEDUP_REMOVED lines=14> */
[----:B------:R-:W-:Y:S02]  /*21d0*/  LOP3.LUT P0, RZ, R23, 0x8000, RZ, 0xc0, !PT ;  /* 0x0000800017ff7812 */ /* 0x000fe4000780c0ff */
        /* <DEDUP_REMOVED lines=22> */
[----:B------:R-:W-:Y:S01]  /*2340*/  @P2 LOP3.LUT R3, R3, R24, RZ, 0x3c, !PT ;  /* 0x0000001803032212 */ /* 0x000fe200078e3cff */
[----:B------:R-:W4:Y:S04]  /*2350*/  @P4 LDG.E R23, desc[UR6][R12.64+0xfc] ;  /* 0x0000fc060c174981 */ /* 0x000f28000c1e1900 */
        /* <DEDUP_REMOVED lines=12> */
[----:B------:R-:W3:Y:S01]  /*2420*/  @P5 LDG.E R23, desc[UR6][R12.64+0x110] ;  /* 0x000110060c175981 */ /* 0x000ee2000c1e1900 */
[----:B------:R-:W-:-:S03]  /*2430*/  @P4 LOP3.LUT R7, R7, R24, RZ, 0x3c, !PT ;  /* 0x0000001807074212 */ /* 0x000fc600078e3cff */
[----:B------:R-:W3:Y:S01]  /*2440*/  @P5 LDG.E R24, desc[UR6][R12.64+0x10c] ;  /* 0x00010c060c185981 */ /* 0x000ee2000c1e1900 */
[----:B------:R-:W-:-:S03]  /*2450*/  @P4 LOP3.LUT R3, R3, R20, RZ, 0x3c, !PT ;  /* 0x0000001403034212 */ /* 0x000fc600078e3cff */
[----:B------:R-:W3:Y:S01]  /*2460*/  @P6 LDG.E R20, desc[UR6][R12.64+0x120] ;  /* 0x000120060c146981 */ /* 0x000ee2000c1e1900 */
[----:B------:R-:W-:-:S03]  /*2470*/  @P5 LOP3.LUT R3, R3, R26, RZ, 0x3c, !PT ;  /* 0x0000001a03035212 */ /* 0x000fc600078e3cff */
[----:B------:R-:W3:Y:S01]  /*2480*/  @P0 LDG.E R26, desc[UR6][R12.64+0x134] ;  /* 0x000134060c1a0981 */ /* 0x000ee2000c1e1900 */
[----:B--2---:R-:W-:-:S03]  /*2490*/  @P5 LOP3.LUT R7, R7, R22, RZ, 0x3c, !PT ;  /* 0x0000001607075212 */ /* 0x004fc600078e3cff */
[----:B------:R-:W2:Y:S01]  /*24a0*/  @P6 LDG.E R22, desc[UR6][R12.64+0x128] ;  /* 0x000128060c166981 */ /* 0x000ea2000c1e1900 */
[----:B------:R-:W-:-:S03]  /*24b0*/  @P6 LOP3.LUT R7, R7, R28, RZ, 0x3c, !PT ;  /* 0x0000001c07076212 */ /* 0x000fc600078e3cff */
[----:B------:R-:W2:Y:S01]  /*24c0*/  @P0 LDG.E R28, desc[UR6][R12.64+0x13c] ;  /* 0x00013c060c1c0981 */ /* 0x000ea2000c1e1900 */
[----:B----4-:R-:W-:-:S03]  /*24d0*/  @P5 LOP3.LUT R4, R4, R21, RZ, 0x3c, !PT ;  /* 0x0000001504045212 */ /* 0x010fc600078e3cff */
[----:B------:R-:W4:Y:S01]  /*24e0*/  @P6 LDG.E R21, desc[UR6][R12.64+0x124] ;  /* 0x000124060c156981 */ /* 0x000f22000c1e1900 */
[----:B---3--:R-:W-:Y:S02]  /*24f0*/  @P5 LOP3.LUT R2, R2, R23, RZ, 0x3c, !PT ;  /* 0x0000001702025212 */ /* 0x008fe400078e3cff */
[----:B------:R-:W-:Y:S01]  /*2500*/  @P6 LOP3.LUT R4, R4, R19, RZ, 0x3c, !PT ;  /* 0x0000001304046212 */ /* 0x000fe200078e3cff */
[----:B------:R-:W3:Y:S01]  /*2510*/  @P0 LDG.E R23, desc[UR6][R12.64+0x138] ;  /* 0x000138060c170981 */ /* 0x000ee2000c1e1900 */
[----:B------:R-:W-:-:S03]  /*2520*/  @P5 LOP3.LUT R5, R5, R24, RZ, 0x3c, !PT ;  /* 0x0000001805055212 */ /* 0x000fc600078e3cff */
[----:B------:R-:W3:Y:S04]  /*2530*/  @P0 LDG.E R24, desc[UR6][R12.64+0x12c] ;  /* 0x00012c060c180981 */ /* 0x000ee8000c1e1900 */
[----:B------:R-:W3:Y:S01]  /*2540*/  @P0 LDG.E R19, desc[UR6][R12.64+0x130] ;  /* 0x000130060c130981 */ /* 0x000ee2000c1e1900 */
[----:B------:R-:W-:-:S04]  /*2550*/  UIADD3 UR4, UPT, UPT, UR4, 0x10, URZ ;  /* 0x0000001004047890 */ /* 0x000fc8000fffe0ff */
[----:B------:R-:W-:Y:S01]  /*2560*/  UISETP.NE.AND UP0, UPT, UR4, 0x20, UPT ;  /* 0x000000200400788c */ /* 0x000fe2000bf05270 */
[----:B------:R-:W-:-:S04]  /*2570*/  @P6 LOP3.LUT R5, R5, R20, RZ, 0x3c, !PT ;  /* 0x0000001405056212 */ /* 0x000fc800078e3cff */
[----:B------:R-:W-:Y:S02]  /*2580*/  @P0 LOP3.LUT R5, R5, R26, RZ, 0x3c, !PT ;  /* 0x0000001a05050212 */ /* 0x000fe400078e3cff */
[----:B--2---:R-:W-:-:S04]  /*2590*/  @P6 LOP3.LUT R3, R3, R22, RZ, 0x3c, !PT ;  /* 0x0000001603036212 */ /* 0x004fc800078e3cff */
[----:B------:R-:W-:Y:S02]  /*25a0*/  @P0 LOP3.LUT R3, R3, R28, RZ, 0x3c, !PT ;  /* 0x0000001c03030212 */ /* 0x000fe400078e3cff */
[----:B----4-:R-:W-:-:S04]  /*25b0*/  @P6 LOP3.LUT R2, R2, R21, RZ, 0x3c, !PT ;  /* 0x0000001502026212 */ /* 0x010fc800078e3cff */
[----:B---3--:R-:W-:Y:S02]  /*25c0*/  @P0 LOP3.LUT R2, R2, R23, RZ, 0x3c, !PT ;  /* 0x0000001702020212 */ /* 0x008fe400078e3cff */
[----:B------:R-:W-:Y:S02]  /*25d0*/  @P0 LOP3.LUT R7, R7, R24, RZ, 0x3c, !PT ;  /* 0x0000001807070212 */ /* 0x000fe400078e3cff */
[----:B------:R-:W-:Y:S01]  /*25e0*/  @P0 LOP3.LUT R4, R4, R19, RZ, 0x3c, !PT ;  /* 0x0000001304040212 */ /* 0x000fe200078e3cff */
[----:B------:R-:W-:Y:S06]  /*25f0*/  BRA.U UP0, `(.L_x_13) ;  /* 0xfffffff5004c7547 */ /* 0x000fec000b83ffff */
[----:B------:R-:W-:-:S05]  /*2600*/  VIADD R16, R16, 0x1 ;  /* 0x0000000110107836 */ /* 0x000fca0000000000 */
[----:B------:R-:W-:-:S13]  /*2610*/  ISETP.NE.AND P0, PT, R16, 0x5, PT ;  /* 0x000000051000780c */ /* 0x000fda0003f05270 */
[----:B------:R-:W-:Y:S05]  /*2620*/  @P0 BRA `(.L_x_14) ;  /* 0xfffffff400300947 */ /* 0x000fea000383ffff */
[----:B------:R3:W-:Y:S04]  /*2630*/  STL [R1+0x4], R7 ;  /* 0x0000040701007387 */ /* 0x0007e80000100800 */
[----:B------:R3:W-:Y:S04]  /*2640*/  STL.64 [R1+0x8], R4 ;  /* 0x0000080401007387 */ /* 0x0007e80000100a00 */
[----:B------:R3:W-:Y:S02]  /*2650*/  STL.64 [R1+0x10], R2 ;  /* 0x0000100201007387 */ /* 0x0007e40000100a00 */
.L_x_8:
[----:B------:R-:W-:Y:S05]  /*2660*/  BSYNC.RECONVERGENT B1 ;  /* 0x0000000000017941 */ /* 0x000fea0003800200 */
.L_x_7:
[----:B------:R-:W-:Y:S01]  /*2670*/  ISETP.GT.U32.AND P0, PT, R14, 0x3, PT ;  /* 0x000000030e00780c */ /* 0x000fe20003f04070 */
[----:B------:R-:W-:Y:S01]  /*2680*/  VIADD R8, R8, 0x1 ;  /* 0x0000000108087836 */ /* 0x000fe20000000000 */
[--C-:B------:R-:W-:Y:S02]  /*2690*/  SHF.R.U64 R14, R14, 0x2, R15.reuse ;  /* 0x000000020e0e7819 */ /* 0x100fe4000000120f */
[----:B------:R-:W-:Y:S02]  /*26a0*/  ISETP.GT.U32.AND.EX P0, PT, R15, RZ, PT, P0 ;  /* 0x000000ff0f00720c */ /* 0x000fe40003f04100 */
[----:B------:R-:W-:-:S11]  /*26b0*/  SHF.R.U32.HI R15, RZ, 0x2, R15 ;  /* 0x00000002ff0f7819 */ /* 0x000fd6000001160f */
[----:B------:R-:W-:Y:S05]  /*26c0*/  @P0 BRA `(.L_x_15) ;  /* 0xffffffd800cc0947 */ /* 0x000fea000383ffff */
.L_x_6:
[----:B------:R-:W-:Y:S05]  /*26d0*/  BSYNC.RECONVERGENT B0 ;  /* 0x0000000000007941 */ /* 0x000fea0003800200 */
.L_x_5:
[----:B------:R-:W4:Y:S02]  /*26e0*/  LDCU UR4, c[0x0][0x388] ;  /* 0x00007100ff0477ac */ /* 0x000f240008000800 */
[----:B----4-:R-:W-:-:S13]  /*26f0*/  ISETP.GE.AND P0, PT, R9, UR4, PT ;  /* 0x0000000409007c0c */ /* 0x010fda000bf06270 */
[----:B------:R-:W-:Y:S05]  /*2700*/  @P0 EXIT ;  /* 0x000000000000094d */ /* 0x000fea0003800000 */
[----:B------:R-:W4:Y:S01]  /*2710*/  I2F.U32.RP R14, R0 ;  /* 0x00000000000e7306 */ /* 0x000f220000209000 */
[C---:B------:R-:W-:Y:S01]  /*2720*/  IMAD.IADD R8, R0.reuse, 0x1, R9 ;  /* 0x0000000100087824 */ /* 0x040fe200078e0209 */
[----:B------:R-:W-:Y:S01]  /*2730*/  ISETP.NE.U32.AND P2, PT, R0, RZ, PT ;  /* 0x000000ff0000720c */ /* 0x000fe20003f45070 */
[----:B------:R-:W-:Y:S01]  /*2740*/  IMAD.MOV R15, RZ, RZ, -R0 ;  /* 0x000000ffff0f7224 */ /* 0x000fe200078e0a00 */
[----:B------:R-:W-:Y:S02]  /*2750*/  BSSY.RECONVERGENT B0, `(.L_x_16) ;  /* 0x000003c000007945 */ /* 0x000fe40003800200 */
[C---:B------:R-:W-:Y:S02]  /*2760*/  ISETP.GE.AND P0, PT, R8.reuse, UR4, PT ;  /* 0x0000000408007c0c */ /* 0x040fe4000bf06270 */
[----:B------:R-:W-:Y:S02]  /*2770*/  VIMNMX R13, PT, PT, R8, UR4, !PT ;  /* 0x00000004080d7c48 */ /* 0x000fe4000ffe0100 */
[----:B------:R-:W-:-:S04]  /*2780*/  SEL R12, RZ, 0x1, P0 ;  /* 0x00000001ff0c7807 */ /* 0x000fc80000000000 */
[----:B------:R-:W-:Y:S01]  /*2790*/  IADD3 R13, PT, PT, R13, -R8, -R12 ;  /* 0x800000080d0d7210 */ /* 0x000fe20007ffe80c */
[----:B----4-:R-:W4:Y:S02]  /*27a0*/  MUFU.RCP R14, R14 ;  /* 0x0000000e000e7308 */ /* 0x010f240000001000 */
[----:B----4-:R-:W-:-:S06]  /*27b0*/  VIADD R10, R14, 0xffffffe ;  /* 0x0ffffffe0e0a7836 */ /* 0x010fcc0000000000 */
[----:B------:R4:W5:Y:S02]  /*27c0*/  F2I.FTZ.U32.TRUNC.NTZ R11, R10 ;  /* 0x0000000a000b7305 */ /* 0x000964000021f000 */
[----:B----4-:R-:W-:Y:S02]  /*27d0*/  IMAD.MOV.U32 R10, RZ, RZ, RZ ;  /* 0x000000ffff0a7224 */ /* 0x010fe400078e00ff */
[----:B-----5:R-:W-:-:S04]  /*27e0*/  IMAD R15, R15, R11, RZ ;  /* 0x0000000b0f0f7224 */ /* 0x020fc800078e02ff */
[----:B------:R-:W-:Y:S02]  /*27f0*/  IMAD.HI.U32 R14, R11, R15, R10 ;  /* 0x0000000f0b0e7227 */ /* 0x000fe400078e000a */
[----:B------:R-:W4:Y:S04]  /*2800*/  LDC.64 R10, c[0x0][0x398] ;  /* 0x0000e600ff0a7b82 */ /* 0x000f280000000a00 */
[----:B------:R-:W-:-:S04]  /*2810*/  IMAD.HI.U32 R15, R14, R13, RZ ;  /* 0x0000000d0e0f7227 */ /* 0x000fc800078e00ff */
[----:B------:R-:W-:-:S04]  /*2820*/  IMAD.MOV R8, RZ, RZ, -R15 ;  /* 0x000000ffff087224 */ /* 0x000fc800078e0a0f */
[----:B------:R-:W-:-:S05]  /*2830*/  IMAD R13, R0, R8, R13 ;  /* 0x00000008000d7224 */ /* 0x000fca00078e020d */
[----:B------:R-:W-:Y:S01]  /*2840*/  ISETP.GE.U32.AND P0, PT, R13, R0, PT ;  /* 0x000000000d00720c */ /* 0x000fe20003f06070 */
[----:B----4-:R-:W-:-:S12]  /*2850*/  FADD R11, R11, -R10 ;  /* 0x8000000a0b0b7221 */ /* 0x010fd80000000000 */
[----:B------:R-:W-:Y:S02]  /*2860*/  @P0 IMAD.IADD R13, R13, 0x1, -R0 ;  /* 0x000000010d0d0824 */ /* 0x000fe400078e0a00 */
[----:B------:R-:W-:-:S03]  /*2870*/  @P0 VIADD R15, R15, 0x1 ;  /* 0x000000010f0f0836 */ /* 0x000fc60000000000 */
[----:B------:R-:W-:-:S13]  /*2880*/  ISETP.GE.U32.AND P1, PT, R13, R0, PT ;  /* 0x000000000d00720c */ /* 0x000fda0003f26070 */
[----:B------:R-:W-:Y:S01]  /*2890*/  @P1 VIADD R15, R15, 0x1 ;  /* 0x000000010f0f1836 */ /* 0x000fe20000000000 */
[----:B------:R-:W-:-:S05]  /*28a0*/  @!P2 LOP3.LUT R15, RZ, R0, RZ, 0x33, !PT ;  /* 0x00000000ff0fa212 */ /* 0x000fca00078e33ff */
[----:B------:R-:W-:-:S05]  /*28b0*/  IMAD.IADD R8, R12, 0x1, R15 ;  /* 0x000000010c087824 */ /* 0x000fca00078e020f */
[----:B------:R-:W-:-:S04]  /*28c0*/  LOP3.LUT R12, R8, 0x3, RZ, 0xc0, !PT ;  /* 0x00000003080c7812 */ /* 0x000fc800078ec0ff */
[----:B------:R-:W-:-:S13]  /*28d0*/  ISETP.NE.AND P0, PT, R12, 0x3, PT ;  /* 0x000000030c00780c */ /* 0x000fda0003f05270 */
[----:B------:R-:W-:Y:S05]  /*28e0*/  @!P0 BRA `(.L_x_17) ;  /* 0x0000000000888947 */ /* 0x000fea0003800000 */
[----:B------:R-:W4:Y:S01]  /*28f0*/  LDC.64 R12, c[0x0][0x380] ;  /* 0x0000e000ff0c7b82 */ /* 0x000f220000000a00 */
[----:B------:R-:W-:Y:S01]  /*2900*/  VIADD R14, R8, 0x1 ;  /* 0x00000001080e7836 */ /* 0x000fe20000000000 */
[----:B------:R-:W-:Y:S01]  /*2910*/  BSSY.RECONVERGENT B1, `(.L_x_18) ;  /* 0x000001d000017945 */ /* 0x000fe20003800200 */
[----:B------:R-:W-:Y:S02]  /*2920*/  IMAD.MOV.U32 R16, RZ, RZ, R7 ;  /* 0x000000ffff107224 */ /* 0x000fe400078e0007 */
[----:B0-----:R-:W-:Y:S01]  /*2930*/  VIADD R6, R6, 0x587c5 ;  /* 0x000587c506067836 */ /* 0x001fe20000000000 */
[----:B------:R-:W-:-:S05]  /*2940*/  LOP3.LUT R14, R14, 0x3, RZ, 0xc0, !PT ;  /* 0x000000030e0e7812 */ /* 0x000fca00078ec0ff */
[----:B-123--:R-:W-:-:S07]  /*2950*/  IMAD.MOV R7, RZ, RZ, -R14 ;  /* 0x000000ffff077224 */ /* 0x00efce00078e0a0e */
.L_x_19:
[----:B0-----:R-:W-:Y:S01]  /*2960*/  SHF.R.U32.HI R15, RZ, 0x2, R16 ;  /* 0x00000002ff0f7819 */ /* 0x001fe20000011610 */
[----:B------:R-:W-:Y:S02]  /*2970*/  IMAD.SHL.U32 R14, R3, 0x10, RZ ;  /* 0x00000010030e7824 */ /* 0x000fe400078e00ff */
[----:B------:R-:W-:Y:S01]  /*2980*/  IMAD.MOV.U32 R19, RZ, RZ, 0x2f800000 ;  /* 0x2f800000ff137424 */ /* 0x000fe200078e00ff */
[----:B------:R-:W-:Y:S01]  /*2990*/  LOP3.LUT R15, R15, R16, RZ, 0x3c, !PT ;  /* 0x000000100f0f7212 */ /* 0x000fe200078e3cff */
[----:B------:R-:W-:Y:S02]  /*29a0*/  VIADD R7, R7, 0x1 ;  /* 0x0000000107077836 */ /* 0x000fe40000000000 */
[----:B------:R-:W-:Y:S02]  /*29b0*/  IMAD.MOV.U32 R18, RZ, RZ, R6 ;  /* 0x000000ffff127224 */ /* 0x000fe400078e0006 */
[----:B------:R-:W-:Y:S01]  /*29c0*/  IMAD.SHL.U32 R16, R15, 0x2, RZ ;  /* 0x000000020f107824 */ /* 0x000fe200078e00ff */
[----:B------:R-:W-:-:S04]  /*29d0*/  ISETP.NE.AND P0, PT, R7, RZ, PT ;  /* 0x000000ff0700720c */ /* 0x000fc80003f05270 */
[----:B------:R-:W-:Y:S01]  /*29e0*/  LOP3.LUT R14, R15, R16, R14, 0x96, !PT ;  /* 0x000000100f0e7212 */ /* 0x000fe200078e960e */
[----:B------:R-:W-:Y:S02]  /*29f0*/  IMAD.MOV.U32 R16, RZ, RZ, R4 ;  /* 0x000000ffff107224 */ /* 0x000fe400078e0004 */
[----:B------:R-:W-:Y:S01]  /*2a00*/  IMAD.MOV.U32 R4, RZ, RZ, R5 ;  /* 0x000000ffff047224 */ /* 0x000fe200078e0005 */
[----:B------:R-:W-:Y:S01]  /*2a10*/  LOP3.LUT R17, R14, R3, RZ, 0x3c, !PT ;  /* 0x000000030e117212 */ /* 0x000fe200078e3cff */
[----:B------:R-:W-:Y:S02]  /*2a20*/  IMAD.MOV.U32 R5, RZ, RZ, R2 ;  /* 0x000000ffff057224 */ /* 0x000fe400078e0002 */
[----:B------:R-:W-:Y:S02]  /*2a30*/  IMAD.MOV.U32 R2, RZ, RZ, R3 ;  /* 0x000000ffff027224 */ /* 0x000fe400078e0003 */
[----:B------:R-:W-:Y:S02]  /*2a40*/  IMAD.IADD R14, R17, 0x1, R6 ;  /* 0x00000001110e7824 */ /* 0x000fe400078e0206 */
[----:B------:R-:W-:-:S02]  /*2a50*/  IMAD.MOV.U32 R3, RZ, RZ, R17 ;  /* 0x000000ffff037224 */ /* 0x000fc400078e0011 */
[----:B------:R-:W-:Y:S01]  /*2a60*/  VIADD R6, R6, 0x587c5 ;  /* 0x000587c506067836 */ /* 0x000fe20000000000 */
[----:B------:R-:W-:-:S05]  /*2a70*/  I2FP.F32.U32 R14, R14 ;  /* 0x0000000e000e7245 */ /* 0x000fca0000201000 */
[----:B------:R-:W-:Y:S01]  /*2a80*/  FFMA R19, R14, R19, 1.1641532182693481445e-10 ;  /* 0x2f0000000e137423 */ /* 0x000fe20000000013 */
[----:B----4-:R-:W-:-:S04]  /*2a90*/  IMAD.WIDE R14, R9, 0x4, R12 ;  /* 0x00000004090e7825 */ /* 0x010fc800078e020c */
[----:B------:R-:W-:Y:S01]  /*2aa0*/  FFMA R19, R19, R11, R10 ;  /* 0x0000000b13137223 */ /* 0x000fe2000000000a */
[----:B------:R-:W-:-:S04]  /*2ab0*/  IMAD.IADD R9, R0, 0x1, R9 ;  /* 0x0000000100097824 */ /* 0x000fc800078e0209 */
[----:B------:R0:W-:Y:S01]  /*2ac0*/  STG.E desc[UR6][R14.64], R19 ;  /* 0x000000130e007986 */ /* 0x0001e2000c101906 */
[----:B------:R-:W-:Y:S05]  /*2ad0*/  @P0 BRA `(.L_x_19) ;  /* 0xfffffffc00a00947 */ /* 0x000fea000383ffff */
[----:B------:R-:W-:Y:S05]  /*2ae0*/  BSYNC.RECONVERGENT B1 ;  /* 0x0000000000017941 */ /* 0x000fea0003800200 */
.L_x_18:
[----:B------:R-:W-:Y:S02]  /*2af0*/  IMAD.MOV.U32 R7, RZ, RZ, R16 ;  /* 0x000000ffff077224 */ /* 0x000fe400078e0010 */
[----:B------:R-:W-:-:S07]  /*2b00*/  IMAD.MOV.U32 R6, RZ, RZ, R18 ;  /* 0x000000ffff067224 */ /* 0x000fce00078e0012 */
.L_x_17:
[----:B------:R-:W-:Y:S05]  /*2b10*/  BSYNC.RECONVERGENT B0 ;  /* 0x0000000000007941 */ /* 0x000fea0003800200 */
.L_x_16:
[----:B------:R-:W4:Y:S01]  /*2b20*/  LDC.64 R12, c[0x0][0x380] ;  /* 0x0000e000ff0c7b82 */ /* 0x000f220000000a00 */
[----:B------:R-:W-:-:S13]  /*2b30*/  ISETP.GE.U32.AND P0, PT, R8, 0x3, PT ;  /* 0x000000030800780c */ /* 0x000fda0003f06070 */
[----:B------:R-:W-:Y:S05]  /*2b40*/  @!P0 EXIT ;  /* 0x000000000000894d */ /* 0x000fea0003800000 */
.L_x_20:
[----:B------:R-:W-:Y:S01]  /*2b50*/  SHF.R.U32.HI R8, RZ, 0x2, R7 ;  /* 0x00000002ff087819 */ /* 0x000fe20000011607 */
[----:B0-----:R-:W-:Y:S01]  /*2b60*/  IMAD.SHL.U32 R14, R3, 0x10, RZ ;  /* 0x00000010030e7824 */ /* 0x001fe200078e00ff */
[----:B------:R-:W-:Y:S02]  /*2b70*/  SHF.R.U32.HI R15, RZ, 0x2, R4 ;  /* 0x00000002ff0f7819 */ /* 0x000fe40000011604 */
[----:B------:R-:W-:Y:S02]  /*2b80*/  LOP3.LUT R8, R8, R7, RZ, 0x3c, !PT ;  /* 0x0000000708087212 */ /* 0x000fe400078e3cff */
[----:B------:R-:W-:-:S03]  /*2b90*/  LOP3.LUT R15, R15, R4, RZ, 0x3c, !PT ;  /* 0x000000040f0f7212 */ /* 0x000fc600078e3cff */
[----:B-123--:R-:W-:-:S05]  /*2ba0*/  IMAD.SHL.U32 R7, R8, 0x2, RZ ;  /* 0x0000000208077824 */ /* 0x00efca00078e00ff */
[----:B------:R-:W-:Y:S01]  /*2bb0*/  LOP3.LUT R8, R8, R7, R14, 0x96, !PT ;  /* 0x0000000708087212 */ /* 0x000fe200078e960e */
[----:B------:R-:W-:Y:S01]  /*2bc0*/  IMAD.SHL.U32 R7, R15, 0x2, RZ ;  /* 0x000000020f077824 */ /* 0x000fe200078e00ff */
[----:B------:R-:W-:Y:S02]  /*2bd0*/  SHF.R.U32.HI R14, RZ, 0x2, R5 ;  /* 0x00000002ff0e7819 */ /* 0x000fe40000011605 */
[----:B------:R-:W-:Y:S02]  /*2be0*/  LOP3.LUT R4, R8, R3, RZ, 0x3c, !PT ;  /* 0x0000000308047212 */ /* 0x000fe400078e3cff */
[----:B------:R-:W-:Y:S02]  /*2bf0*/  LOP3.LUT R14, R14, R5, RZ, 0x3c, !PT ;  /* 0x000000050e0e7212 */ /* 0x000fe400078e3cff */
[----:B------:R-:W-:Y:S01]  /*2c00*/  IADD3 R20, PT, PT, R6, 0x587c5, R4 ;  /* 0x000587c506147810 */ /* 0x000fe20007ffe004 */
[----:B------:R-:W-:-:S03]  /*2c10*/  IMAD.SHL.U32 R8, R4, 0x10, RZ ;  /* 0x0000001004087824 */ /* 0x000fc600078e00ff */
[----:B------:R-:W-:Y:S02]  /*2c20*/  I2FP.F32.U32 R21, R20 ;  /* 0x0000001400157245 */ /* 0x000fe40000201000 */
        /* <DEDUP_REMOVED lines=9> */
[----:B------:R-:W-:Y:S02]  /*2cc0*/  IMAD.MOV.U32 R7, RZ, RZ, R3 ;  /* 0x000000ffff077224 */ /* 0x000fe400078e0003 */
[----:B----4-:R-:W-:Y:S01]  /*2cd0*/  IMAD.WIDE R14, R9, 0x4, R12 ;  /* 0x00000004090e7825 */ /* 0x010fe200078e020c */
[----:B------:R-:W-:-:S03]  /*2ce0*/  LOP3.LUT R2, R8, R5, RZ, 0x3c, !PT ;  /* 0x0000000508027212 */ /* 0x000fc600078e3cff */
[----:B------:R-:W-:Y:S01]  /*2cf0*/  IMAD.SHL.U32 R8, R18, 0x2, RZ ;  /* 0x0000000212087824 */ /* 0x000fe200078e00ff */
[----:B------:R-:W-:Y:S01]  /*2d00*/  IADD3 R23, PT, PT, R6, 0x10974f, R2 ;  /* 0x0010974f06177810 */ /* 0x000fe20007ffe002 */
[----:B------:R-:W-:Y:S02]  /*2d10*/  IMAD.SHL.U32 R19, R2, 0x10, RZ ;  /* 0x0000001002137824 */ /* 0x000fe400078e00ff */
[----:B------:R-:W-:Y:S01]  /*2d20*/  VIADD R6, R6, 0x161f14 ;  /* 0x00161f1406067836 */ /* 0x000fe20000000000 */
[----:B------:R-:W-:Y:S01]  /*2d30*/  I2FP.F32.U32 R27, R23 ;  /* 0x00000017001b7245 */ /* 0x000fe20000201000 */
[----:B------:R-:W-:Y:S01]  /*2d40*/  IMAD.WIDE R16, R0, 0x4, R14 ;  /* 0x0000000400107825 */ /* 0x000fe200078e020e */
[----:B------:R-:W-:-:S03]  /*2d50*/  LOP3.LUT R19, R18, R8, R19, 0x96, !PT ;  /* 0x0000000812137212 */ /* 0x000fc600078e9613 */
[----:B------:R-:W-:Y:S01]  /*2d60*/  IMAD.MOV.U32 R8, RZ, RZ, 0x2f800000 ;  /* 0x2f800000ff087424 */ /* 0x000fe200078e00ff */
[----:B------:R-:W-:Y:S01]  /*2d70*/  LOP3.LUT R3, R19, R2, RZ, 0x3c, !PT ;  /* 0x0000000213037212 */ /* 0x000fe200078e3cff */
[----:B------:R-:W-:-:S04]  /*2d80*/  IMAD.WIDE R18, R0, 0x4, R16 ;  /* 0x0000000400127825 */ /* 0x000fc800078e0210 */
[-C--:B------:R-:W-:Y:S01]  /*2d90*/  FFMA R23, R21, R8.reuse, 1.1641532182693481445e-10 ;  /* 0x2f00000015177423 */ /* 0x080fe20000000008 */
[-C--:B------:R-:W-:Y:S01]  /*2da0*/  FFMA R25, R25, R8.reuse, 1.1641532182693481445e-10 ;  /* 0x2f00000019197423 */ /* 0x080fe20000000008 */
[----:B------:R-:W-:Y:S02]  /*2db0*/  IMAD.IADD R24, R3, 0x1, R6 ;  /* 0x0000000103187824 */ /* 0x000fe400078e0206 */
[----:B------:R-:W-:Y:S01]  /*2dc0*/  FFMA R27, R27, R8, 1.1641532182693481445e-10 ;  /* 0x2f0000001b1b7423 */ /* 0x000fe20000000008 */
[-CC-:B------:R-:W-:Y:S01]  /*2dd0*/  FFMA R23, R23, R11.reuse, R10.reuse ;  /* 0x0000000b17177223 */ /* 0x180fe2000000000a */
[----:B------:R-:W-:Y:S01]  /*2de0*/  FFMA R25, R25, R11, R10 ;  /* 0x0000000b19197223 */ /* 0x000fe2000000000a */
[----:B------:R-:W-:Y:S01]  /*2df0*/  IMAD.WIDE R20, R0, 0x4, R18 ;  /* 0x0000000400147825 */ /* 0x000fe200078e0212 */
[----:B------:R-:W-:-:S03]  /*2e00*/  I2FP.F32.U32 R29, R24 ;  /* 0x00000018001d7245 */ /* 0x000fc60000201000 */
[-CC-:B------:R-:W-:Y:S01]  /*2e10*/  FFMA R27, R27, R11.reuse, R10.reuse ;  /* 0x0000000b1b1b7223 */ /* 0x180fe2000000000a */
[----:B------:R0:W-:Y:S01]  /*2e20*/  STG.E desc[UR6][R14.64], R23 ;  /* 0x000000170e007986 */ /* 0x0001e2000c101906 */
[----:B------:R-:W-:Y:S02]  /*2e30*/  IMAD R9, R0, 0x4, R9 ;  /* 0x0000000400097824 */ /* 0x000fe400078e0209 */
[----:B------:R-:W-:Y:S01]  /*2e40*/  FFMA R29, R29, R8, 1.1641532182693481445e-10 ;  /* 0x2f0000001d1d7423 */ /* 0x000fe20000000008 */
[----:B------:R0:W-:Y:S02]  /*2e50*/  STG.E desc[UR6][R16.64], R25 ;  /* 0x0000001910007986 */ /* 0x0001e4000c101906 */
[----:B------:R-:W-:Y:S01]  /*2e60*/  ISETP.GE.AND P0, PT, R9, UR4, PT ;  /* 0x0000000409007c0c */ /* 0x000fe2000bf06270 */
[----:B------:R-:W-:Y:S01]  /*2e70*/  FFMA R29, R29, R11, R10 ;  /* 0x0000000b1d1d7223 */ /* 0x000fe2000000000a */
[----:B------:R0:W-:Y:S04]  /*2e80*/  STG.E desc[UR6][R18.64], R27 ;  /* 0x0000001b12007986 */ /* 0x0001e8000c101906 */
[----:B------:R0:W-:Y:S07]  /*2e90*/  STG.E desc[UR6][R20.64], R29 ;  /* 0x0000001d14007986 */ /* 0x0001ee000c101906 */
[----:B------:R-:W-:Y:S05]  /*2ea0*/  @!P0 BRA `(.L_x_20) ;  /* 0xfffffffc00288947 */ /* 0x000fea000383ffff */
[----:B------:R-:W-:Y:S05]  /*2eb0*/  EXIT ;  /* 0x000000000000794d */ /* 0x000fea0003800000 */
.L_x_21:
        /* <DEDUP_REMOVED lines=12> */
.L_x_42:


//--------------------- .text._Z14InitializeGridPfffi --------------------------
	.section	.text._Z14InitializeGridPfffi,"ax",@progbits
	.align	128
        .global         _Z14InitializeGridPfffi
        .type           _Z14InitializeGridPfffi,@function
        .size           _Z14InitializeGridPfffi,(.L_x_43 - _Z14InitializeGridPfffi)
        .other          _Z14InitializeGridPfffi,@"STO_CUDA_ENTRY STV_DEFAULT"
_Z14InitializeGridPfffi:
.text._Z14InitializeGridPfffi:
        /* <DEDUP_REMOVED lines=26> */
[----:B------:R-:W-:-:S05]  /*01a0*/  IMAD.HI.U32 R7, R8, R5, RZ ;  /* 0x0000000508077227 */ /* 0x000fca00078e00ff */
[----:B------:R-:W-:-:S05]  /*01b0*/  IADD3 R2, PT, PT, -R7, RZ, RZ ;  /* 0x000000ff07027210 */ /* 0x000fca0007ffe1ff */
[----:B------:R-:W-:Y:S02]  /*01c0*/  IMAD R5, R0, R2, R5 ;  /* 0x0000000200057224 */ /* 0x000fe400078e0205 */
[----:B------:R-:W0:Y:S03]  /*01d0*/  LDC.64 R2, c[0x0][0x388] ;  /* 0x0000e200ff027b82 */ /* 0x000e260000000a00 */
[----:B------:R-:W-:-:S13]  /*01e0*/  ISETP.GE.U32.AND P0, PT, R5, R0, PT ;  /* 0x000000000500720c */ /* 0x000fda0003f06070 */
[----:B------:R-:W-:Y:S01]  /*01f0*/  @P0 IMAD.IADD R5, R5, 0x1, -R0 ;  /* 0x0000000105050824 */ /* 0x000fe200078e0a00 */
[----:B------:R-:W-:-:S04]  /*0200*/  @P0 IADD3 R7, PT, PT, R7, 0x1, RZ ;  /* 0x0000000107070810 */ /* 0x000fc80007ffe0ff */
[-C--:B------:R-:W-:Y:S02]  /*0210*/  ISETP.GE.U32.AND P1, PT, R5, R0.reuse, PT ;  /* 0x000000000500720c */ /* 0x080fe40003f26070 */
[----:B------:R-:W2:Y:S11]  /*0220*/  LDC.64 R4, c[0x0][0x380] ;  /* 0x0000e000ff047b82 */ /* 0x000eb60000000a00 */
[----:B------:R-:W-:Y:S01]  /*0230*/  @P1 VIADD R7, R7, 0x1 ;  /* 0x0000000107071836 */ /* 0x000fe20000000000 */
[----:B------:R-:W-:-:S04]  /*0240*/  @!P2 LOP3.LUT R7, RZ, R0, RZ, 0x33, !PT ;  /* 0x00000000ff07a212 */ /* 0x000fc800078e33ff */
[----:B------:R-:W-:-:S04]  /*0250*/  IADD3 R6, PT, PT, R6, R7, RZ ;  /* 0x0000000706067210 */ /* 0x000fc80007ffe0ff */
[C---:B------:R-:W-:Y:S02]  /*0260*/  LOP3.LUT R7, R6.reuse, 0x3, RZ, 0xc0, !PT ;  /* 0x0000000306077812 */ /* 0x040fe400078ec0ff */
[----:B------:R-:W-:Y:S02]  /*0270*/  ISETP.GE.U32.AND P1, PT, R6, 0x3, PT ;  /* 0x000000030600780c */ /* 0x000fe40003f26070 */
[----:B------:R-:W-:-:S13]  /*0280*/  ISETP.NE.AND P0, PT, R7, 0x3, PT ;  /* 0x000000030700780c */ /* 0x000fda0003f05270 */
[----:B01----:R-:W-:Y:S05]  /*0290*/  @!P0 BRA `(.L_x_23) ;  /* 0x0000000000348947 */ /* 0x003fea0003800000 */
[----:B------:R-:W0:Y:S01]  /*02a0*/  LDC.64 R8, c[0x0][0x380] ;  /* 0x0000e000ff087b82 */ /* 0x000e220000000a00 */
[----:B------:R-:W-:-:S05]  /*02b0*/  VIADD R6, R6, 0x1 ;  /* 0x0000000106067836 */ /* 0x000fca0000000000 */
[----:B------:R-:W-:Y:S02]  /*02c0*/  LOP3.LUT R6, R6, 0x3, RZ, 0xc0, !PT ;  /* 0x0000000306067812 */ /* 0x000fe400078ec0ff */
[----:B------:R-:W1:Y:S02]  /*02d0*/  LDC.64 R14, c[0x0][0x388] ;  /* 0x0000e200ff0e7b82 */ /* 0x000e640000000a00 */
[----:B------:R-:W-:-:S07]  /*02e0*/  IADD3 R10, PT, PT, -R6, RZ, RZ ;  /* 0x000000ff060a7210 */ /* 0x000fce0007ffe1ff */
.L_x_24:
[-C--:B------:R-:W-:Y:S01]  /*02f0*/  I2FP.F32.S32 R13, R11.reuse ;  /* 0x0000000b000d7245 */ /* 0x080fe20000201400 */
[----:B0-----:R-:W-:Y:S01]  /*0300*/  IMAD.WIDE R6, R11, 0x4, R8 ;  /* 0x000000040b067825 */ /* 0x001fe200078e0208 */
[----:B------:R-:W-:-:S03]  /*0310*/  IADD3 R11, PT, PT, R0, R11, RZ ;  /* 0x0000000b000b7210 */ /* 0x000fc60007ffe0ff */
[----:B-1----:R-:W-:Y:S01]  /*0320*/  FFMA R13, R13, R15, R14 ;  /* 0x0000000f0d0d7223 */ /* 0x002fe2000000000e */
[----:B------:R-:W-:-:S04]  /*0330*/  VIADD R10, R10, 0x1 ;  /* 0x000000010a0a7836 */ /* 0x000fc80000000000 */
[----:B------:R3:W-:Y:S01]  /*0340*/  STG.E desc[UR4][R6.64], R13 ;  /* 0x0000000d06007986 */ /* 0x0007e2000c101904 */
[----:B------:R-:W-:-:S13]  /*0350*/  ISETP.NE.AND P0, PT, R10, RZ, PT ;  /* 0x000000ff0a00720c */ /* 0x000fda0003f05270 */
[----:B---3--:R-:W-:Y:S05]  /*0360*/  @P0 BRA `(.L_x_24) ;  /* 0xfffffffc00e00947 */ /* 0x008fea000383ffff */
.L_x_23:
[----:B------:R-:W-:Y:S05]  /*0370*/  BSYNC.RECONVERGENT B0 ;  /* 0x0000000000007941 */ /* 0x000fea0003800200 */
.L_x_22:
[----:B------:R-:W-:Y:S05]  /*0380*/  @!P1 EXIT ;  /* 0x000000000000994d */ /* 0x000fea0003800000 */
.L_x_25:
[----:B0-----:R-:W-:Y:S01]  /*0390*/  IMAD.IADD R15, R0, 0x1, R11 ;  /* 0x00000001000f7824 */ /* 0x001fe200078e020b */
[----:B------:R-:W-:Y:S01]  /*03a0*/  I2FP.F32.S32 R17, R11 ;  /* 0x0000000b00117245 */ /* 0x000fe20000201400 */
[----:B--2---:R-:W-:-:S03]  /*03b0*/  IMAD.WIDE R6, R11, 0x4, R4 ;  /* 0x000000040b067825 */ /* 0x004fc600078e0204 */
[C---:B------:R-:W-:Y:S01]  /*03c0*/  IADD3 R13, PT, PT, R0.reuse, R15, RZ ;  /* 0x0000000f000d7210 */ /* 0x040fe20007ffe0ff */
[----:B------:R-:W-:Y:S01]  /*03d0*/  FFMA R25, R17, R3, R2 ;  /* 0x0000000311197223 */ /* 0x000fe20000000002 */
[----:B------:R-:W-:Y:S01]  /*03e0*/  I2FP.F32.S32 R11, R15 ;  /* 0x0000000f000b7245 */ /* 0x000fe20000201400 */
[C---:B------:R-:W-:Y:S01]  /*03f0*/  IMAD.WIDE R8, R0.reuse, 0x4, R6 ;  /* 0x0000000400087825 */ /* 0x040fe200078e0206 */
[----:B------:R-:W-:Y:S02]  /*0400*/  I2FP.F32.S32 R15, R13 ;  /* 0x0000000d000f7245 */ /* 0x000fe40000201400 */
[----:B------:R0:W-:Y:S01]  /*0410*/  STG.E desc[UR4][R6.64], R25 ;  /* 0x0000001906007986 */ /* 0x0001e2000c101904 */
[C---:B------:R-:W-:Y:S02]  /*0420*/  IMAD.IADD R21, R0.reuse, 0x1, R13 ;  /* 0x0000000100157824 */ /* 0x040fe400078e020d */
[----:B------:R-:W-:Y:S01]  /*0430*/  FFMA R17, R11, R3, R2 ;  /* 0x000000030b117223 */ /* 0x000fe20000000002 */
[----:B------:R-:W-:-:S04]  /*0440*/  IMAD.WIDE R12, R0, 0x4, R8 ;  /* 0x00000004000c7825 */ /* 0x000fc800078e0208 */
[----:B------:R-:W-:Y:S01]  /*0450*/  FFMA R19, R15, R3, R2 ;  /* 0x000000030f137223 */ /* 0x000fe20000000002 */
[-C--:B------:R-:W-:Y:S01]  /*0460*/  I2FP.F32.S32 R23, R21.reuse ;  /* 0x0000001500177245 */ /* 0x080fe20000201400 */
[----:B------:R0:W-:Y:S01]  /*0470*/  STG.E desc[UR4][R8.64], R17 ;  /* 0x0000001108007986 */ /* 0x0001e2000c101904 */
[C---:B------:R-:W-:Y:S01]  /*0480*/  IADD3 R11, PT, PT, R0.reuse, R21, RZ ;  /* 0x00000015000b7210 */ /* 0x040fe20007ffe0ff */
[----:B------:R-:W-:-:S04]  /*0490*/  IMAD.WIDE R14, R0, 0x4, R12 ;  /* 0x00000004000e7825 */ /* 0x000fc800078e020c */
[----:B------:R-:W-:Y:S01]  /*04a0*/  FFMA R23, R23, R3, R2 ;  /* 0x0000000317177223 */ /* 0x000fe20000000002 */
[----:B------:R0:W-:Y:S01]  /*04b0*/  STG.E desc[UR4][R12.64], R19 ;  /* 0x000000130c007986 */ /* 0x0001e2000c101904 */
[----:B------:R-:W-:-:S03]  /*04c0*/  ISETP.GE.AND P0, PT, R11, UR6, PT ;  /* 0x000000060b007c0c */ /* 0x000fc6000bf06270 */
[----:B------:R0:W-:Y:S10]  /*04d0*/  STG.E desc[UR4][R14.64], R23 ;  /* 0x000000170e007986 */ /* 0x0001f4000c101904 */
[----:B------:R-:W-:Y:S05]  /*04e0*/  @!P0 BRA `(.L_x_25) ;  /* 0xfffffffc00a88947 */ /* 0x000fea000383ffff */
[----:B------:R-:W-:Y:S05]  /*04f0*/  EXIT ;  /* 0x000000000000794d */ /* 0x000fea0003800000 */
.L_x_26:
        /* <DEDUP_REMOVED lines=16> */
.L_x_43:


//--------------------- .text._Z15BinarySearchGPUPKfiS0_iPi --------------------------
	.section	.text._Z15BinarySearchGPUPKfiS0_iPi,"ax",@progbits
	.align	128
        .global         _Z15BinarySearchGPUPKfiS0_iPi
        .type           _Z15BinarySearchGPUPKfiS0_iPi,@function
        .size           _Z15BinarySearchGPUPKfiS0_iPi,(.L_x_40 - _Z15BinarySearchGPUPKfiS0_iPi)
        .other          _Z15BinarySearchGPUPKfiS0_iPi,@"STO_CUDA_ENTRY STV_DEFAULT"
_Z15BinarySearchGPUPKfiS0_iPi:
.text._Z15BinarySearchGPUPKfiS0_iPi:
[----:B------:R-:W-:Y:S01]  /*0000*/  LDC R1, c[0x0][0x37c] ;  /* 0x0000df00ff017b82 */ /* 0x000fe20000000800 */
[----:B------:R-:W0:Y:S01]  /*0010*/  S2R R3, SR_TID.X ;  /* 0x0000000000037919 */ /* 0x000e220000002100 */
[----:B------:R-:W0:Y:S01]  /*0020*/  LDCU UR5, c[0x0][0x360] ;  /* 0x00006c00ff0577ac */ /* 0x000e220008000800 */
[----:B------:R-:W0:Y:S01]  /*0030*/  S2R R0, SR_CTAID.X ;  /* 0x0000000000007919 */ /* 0x000e220000002500 */
[----:B------:R-:W1:Y:S01]  /*0040*/  LDCU UR4, c[0x0][0x398] ;  /* 0x00007300ff0477ac */ /* 0x000e620008000800 */
[----:B0-----:R-:W-:-:S05]  /*0050*/  IMAD R3, R0, UR5, R3 ;  /* 0x0000000500037c24 */ /* 0x001fca000f8e0203 */
[----:B-1----:R-:W-:-:S13]  /*0060*/  ISETP.GE.AND P0, PT, R3, UR4, PT ;  /* 0x0000000403007c0c */ /* 0x002fda000bf06270 */
[----:B------:R-:W-:Y:S05]  /*0070*/  @P0 EXIT ;  /* 0x000000000000094d */ /* 0x000fea0003800000 */
[----:B------:R-:W0:Y:S02]  /*0080*/  LDC R2, c[0x0][0x388] ;  /* 0x0000e200ff027b82 */ /* 0x000e240000000800 */
[----:B0-----:R-:W-:-:S13]  /*0090*/  ISETP.GE.AND P0, PT, R2, 0x1, PT ;  /* 0x000000010200780c */ /* 0x001fda0003f06270 */
[----:B------:R-:W-:Y:S05]  /*00a0*/  @!P0 EXIT ;  /* 0x000000000000894d */ /* 0x000fea0003800000 */
[----:B------:R-:W-:Y:S01]  /*00b0*/  I2FP.F32.S32 R0, R2 ;  /* 0x0000000200007245 */ /* 0x000fe20000201400 */
[----:B------:R-:W0:Y:S01]  /*00c0*/  LDCU UR4, c[0x0][0x370] ;  /* 0x00006e00ff0477ac */ /* 0x000e220008000800 */
[----:B------:R-:W-:Y:S02]  /*00d0*/  IADD3 R2, PT, PT, R2, -0x1, RZ ;  /* 0xffffffff02027810 */ /* 0x000fe40007ffe0ff */
[----:B------:R1:W2:Y:S01]  /*00e0*/  MUFU.RSQ R5, R0 ;  /* 0x0000000000057308 */ /* 0x0002a20000001400 */
[----:B------:R-:W-:Y:S01]  /*00f0*/  VIADD R4, R0, 0xf3000000 ;  /* 0xf300000000047836 */ /* 0x000fe20000000000 */
[----:B------:R-:W3:Y:S04]  /*0100*/  LDCU.64 UR6, c[0x0][0x358] ;  /* 0x00006b00ff0677ac */ /* 0x000ee80008000a00 */
[----:B------:R-:W-:Y:S01]  /*0110*/  ISETP.GT.U32.AND P0, PT, R4, 0x727fffff, PT ;  /* 0x727fffff0400780c */ /* 0x000fe20003f04070 */
[----:B0-----:R-:W-:-:S12]  /*0120*/  UIMAD UR4, UR5, UR4, URZ ;  /* 0x00000004050472a4 */ /* 0x001fd8000f8e02ff */
[----:B-12---:R-:W-:Y:S05]  /*0130*/  @!P0 BRA `(.L_x_27) ;  /* 0x00000000000c8947 */ /* 0x006fea0003800000 */
[----:B------:R-:W-:-:S07]  /*0140*/  MOV R6, 0x160 ;  /* 0x0000016000067802 */ /* 0x000fce0000000f00 */
[----:B---3--:R-:W-:Y:S05]  /*0150*/  CALL.REL.NOINC `($__internal_0_$__cuda_sm20_sqrt_rn_f32_slowpath) ;  /* 0x0000000000e47944 */ /* 0x008fea0003c00000 */
[----:B------:R-:W-:Y:S05]  /*0160*/  BRA `(.L_x_28) ;  /* 0x0000000000107947 */ /* 0x000fea0003800000 */
.L_x_27:
[----:B------:R-:W-:Y:S01]  /*0170*/  FMUL.FTZ R7, R0, R5 ;  /* 0x0000000500077220 */ /* 0x000fe20000410000 */
[----:B------:R-:W-:-:S03]  /*0180*/  FMUL.FTZ R5, R5, 0.5 ;  /* 0x3f00000005057820 */ /* 0x000fc60000410000 */
[----:B------:R-:W-:-:S04]  /*0190*/  FFMA R0, -R7, R7, R0 ;  /* 0x0000000707007223 */ /* 0x000fc80000000100 */
[----:B------:R-:W-:-:S07]  /*01a0*/  FFMA R0, R0, R5, R7 ;  /* 0x0000000500007223 */ /* 0x000fce0000000007 */
.L_x_28:
[----:B01----:R-:W0:Y:S08]  /*01b0*/  LDC.64 R4, c[0x0][0x390] ;  /* 0x0000e400ff047b82 */ /* 0x003e300000000a00 */
[----:B------:R-:W1:Y:S01]  /*01c0*/  LDC.64 R6, c[0x0][0x380] ;  /* 0x0000e000ff067b82 */ /* 0x000e620000000a00 */
[----:B0-----:R-:W-:-:S05]  /*01d0*/  IMAD.WIDE R4, R3, 0x4, R4 ;  /* 0x0000000403047825 */ /* 0x001fca00078e0204 */
[----:B---3--:R0:W5:Y:S01]  /*01e0*/  LDG.E R11, desc[UR6][R4.64] ;  /* 0x00000006040b7981 */ /* 0x008162000c1e1900 */
[----:B------:R-:W-:Y:S01]  /*01f0*/  BSSY.RECONVERGENT B0, `(.L_x_29) ;  /* 0x000002a000007945 */ /* 0x000fe20003800200 */
[----:B------:R-:W-:Y:S01]  /*0200*/  IMAD.MOV.U32 R8, RZ, RZ, RZ ;  /* 0x000000ffff087224 */ /* 0x000fe200078e00ff */
[----:B------:R-:W-:Y:S01]  /*0210*/  MOV R9, R2 ;  /* 0x0000000200097202 */ /* 0x000fe20000000f00 */
[----:B-1----:R-:W-:-:S07]  /*0220*/  IMAD.MOV.U32 R10, RZ, RZ, RZ ;  /* 0x000000ffff0a7224 */ /* 0x002fce00078e00ff */
.L_x_36:
[----:B0-----:R-:W-:Y:S01]  /*0230*/  IADD3 R4, PT, PT, R10, R9, RZ ;  /* 0x000000090a047210 */ /* 0x001fe20007ffe0ff */
[----:B------:R-:W-:-:S03]  /*0240*/  IMAD.MOV.U32 R12, RZ, RZ, R9 ;  /* 0x000000ffff0c7224 */ /* 0x000fc600078e0009 */
[----:B------:R-:W-:-:S05]  /*0250*/  SHF.R.U32.HI R9, RZ, 0x1, R4 ;  /* 0x00000001ff097819 */ /* 0x000fca0000011604 */
[----:B------:R-:W-:-:S05]  /*0260*/  IMAD.WIDE.U32 R4, R9, 0x4, R6 ;  /* 0x0000000409047825 */ /* 0x000fca00078e0006 */
[----:B------:R-:W2:Y:S01]  /*0270*/  LDG.E R14, desc[UR6][R4.64] ;  /* 0x00000006040e7981 */ /* 0x000ea2000c1e1900 */
[----:B------:R-:W-:Y:S01]  /*0280*/  BSSY.RELIABLE B1, `(.L_x_30) ;  /* 0x0000008000017945 */ /* 0x000fe20003800100 */
[----:B------:R-:W-:Y:S02]  /*0290*/  IADD3 R8, PT, PT, R8, 0x1, RZ ;  /* 0x0000000108087810 */ /* 0x000fe40007ffe0ff */
[----:B--2--5:R-:W-:-:S13]  /*02a0*/  FSETP.GTU.AND P0, PT, R14, R11, PT ;  /* 0x0000000b0e00720b */ /* 0x024fda0003f0c000 */
[----:B------:R-:W-:Y:S05]  /*02b0*/  @P0 BRA `(.L_x_31) ;  /* 0x0000000000100947 */ /* 0x000fea0003800000 */
[----:B------:R-:W2:Y:S02]  /*02c0*/  LDG.E R4, desc[UR6][R4.64+0x4] ;  /* 0x0000040604047981 */ /* 0x000ea4000c1e1900 */
[----:B--2---:R-:W-:-:S13]  /*02d0*/  FSETP.GT.AND P0, PT, R4, R11, PT ;  /* 0x0000000b0400720b */ /* 0x004fda0003f04000 */
[----:B------:R-:W-:Y:S05]  /*02e0*/  @P0 BREAK.RELIABLE B1 ;  /* 0x0000000000010942 */ /* 0x000fea0003800100 */
[----:B------:R-:W-:Y:S05]  /*02f0*/  @P0 BRA `(.L_x_32) ;  /* 0x0000000000580947 */ /* 0x000fea0003800000 */
.L_x_31:
[----:B------:R-:W-:Y:S05]  /*0300*/  BSYNC.RELIABLE B1 ;  /* 0x0000000000017941 */ /* 0x000fea0003800100 */
.L_x_30:
[----:B------:R-:W-:Y:S01]  /*0310*/  FSETP.GT.AND P0, PT, R11, R14, PT ;  /* 0x0000000e0b00720b */ /* 0x000fe20003f04000 */
[----:B------:R-:W-:-:S12]  /*0320*/  BSSY.RELIABLE B2, `(.L_x_33) ;  /* 0x000000b000027945 */ /* 0x000fd80003800100 */
[----:B------:R-:W-:Y:S01]  /*0330*/  @P0 VIADD R10, R9, 0x1 ;  /* 0x00000001090a0836 */ /* 0x000fe20000000000 */
[----:B------:R-:W-:Y:S01]  /*0340*/  @P0 MOV R9, R12 ;  /* 0x0000000c00090202 */ /* 0x000fe20000000f00 */
[----:B------:R-:W-:Y:S06]  /*0350*/  @P0 BRA `(.L_x_34) ;  /* 0x00000000001c0947 */ /* 0x000fec0003800000 */
[----:B------:R-:W-:-:S13]  /*0360*/  FSETP.GEU.AND P0, PT, R11, R14, PT ;  /* 0x0000000e0b00720b */ /* 0x000fda0003f0e000 */
[----:B------:R-:W-:Y:S05]  /*0370*/  @!P0 BRA `(.L_x_34) ;  /* 0x0000000000148947 */ /* 0x000fea0003800000 */
[----:B------:R-:W-:-:S04]  /*0380*/  I2FP.F32.U32 R5, R8 ;  /* 0x0000000800057245 */ /* 0x000fc80000201000 */
[----:B------:R-:W-:-:S13]  /*0390*/  FSETP.GTU.AND P0, PT, R0, R5, PT ;  /* 0x000000050000720b */ /* 0x000fda0003f0c000 */
[----:B------:R-:W-:Y:S05]  /*03a0*/  @!P0 BREAK.RELIABLE B2 ;  /* 0x0000000000028942 */ /* 0x000fea0003800100 */
[----:B------:R-:W-:Y:S05]  /*03b0*/  @!P0 BRA `(.L_x_35) ;  /* 0x0000000000148947 */ /* 0x000fea0003800000 */
[----:B------:R-:W-:-:S07]  /*03c0*/  IMAD.MOV.U32 R9, RZ, RZ, R12 ;  /* 0x000000ffff097224 */ /* 0x000fce00078e000c */
.L_x_34:
[----:B------:R-:W-:Y:S05]  /*03d0*/  BSYNC.RELIABLE B2 ;  /* 0x0000000000027941 */ /* 0x000fea0003800100 */
.L_x_33:
[----:B------:R-:W-:-:S13]  /*03e0*/  ISETP.GT.AND P0, PT, R10, R9, PT ;  /* 0x000000090a00720c */ /* 0x000fda0003f04270 */
[----:B------:R-:W-:Y:S05]  /*03f0*/  @!P0 BRA `(.L_x_36) ;  /* 0xfffffffc008c8947 */ /* 0x000fea000383ffff */
[----:B------:R-:W-:Y:S05]  /*0400*/  BRA `(.L_x_37) ;  /* 0x0000000000207947 */ /* 0x000fea0003800000 */
.L_x_35:
[----:B------:R-:W0:Y:S01]  /*0410*/  LDC.64 R4, c[0x0][0x3a0] ;  /* 0x0000e800ff047b82 */ /* 0x000e220000000a00 */
[----:B------:R-:W-:Y:S01]  /*0420*/  MOV R7, 0xffffffff ;  /* 0xffffffff00077802 */ /* 0x000fe20000000f00 */
[----:B0-----:R-:W-:-:S05]  /*0430*/  IMAD.WIDE R4, R3, 0x4, R4 ;  /* 0x0000000403047825 */ /* 0x001fca00078e0204 */
[----:B------:R0:W-:Y:S01]  /*0440*/  STG.E desc[UR6][R4.64], R7 ;  /* 0x0000000704007986 */ /* 0x0001e2000c101906 */
[----:B------:R-:W-:Y:S05]  /*0450*/  BRA `(.L_x_37) ;  /* 0x00000000000c7947 */ /* 0x000fea0003800000 */
.L_x_32:
[----:B------:R-:W0:Y:S02]  /*0460*/  LDC.64 R4, c[0x0][0x3a0] ;  /* 0x0000e800ff047b82 */ /* 0x000e240000000a00 */
[----:B0-----:R-:W-:-:S05]  /*0470*/  IMAD.WIDE R4, R3, 0x4, R4 ;  /* 0x0000000403047825 */ /* 0x001fca00078e0204 */
[----:B------:R1:W-:Y:S02]  /*0480*/  STG.E desc[UR6][R4.64], R9 ;  /* 0x0000000904007986 */ /* 0x0003e4000c101906 */
.L_x_37:
[----:B------:R-:W-:Y:S05]  /*0490*/  BSYNC.RECONVERGENT B0 ;  /* 0x0000000000007941 */ /* 0x000fea0003800200 */
.L_x_29:
[----:B------:R-:W2:Y:S01]  /*04a0*/  LDCU UR5, c[0x0][0x398] ;  /* 0x00007300ff0577ac */ /* 0x000ea20008000800 */
[----:B------:R-:W-:-:S05]  /*04b0*/  VIADD R3, R3, UR4 ;  /* 0x0000000403037c36 */ /* 0x000fca0008000000 */
[----:B--2---:R-:W-:-:S13]  /*04c0*/  ISETP.GE.AND P0, PT, R3, UR5, PT ;  /* 0x0000000503007c0c */ /* 0x004fda000bf06270 */
[----:B------:R-:W-:Y:S05]  /*04d0*/  @!P0 BRA `(.L_x_28) ;  /* 0xfffffffc00348947 */ /* 0x000fea000383ffff */
[----:B------:R-:W-:Y:S05]  /*04e0*/  EXIT ;  /* 0x000000000000794d */ /* 0x000fea0003800000 */
        .weak           $__internal_0_$__cuda_sm20_sqrt_rn_f32_slowpath
        .type           $__internal_0_$__cuda_sm20_sqrt_rn_f32_slowpath,@function
        .size           $__internal_0_$__cuda_sm20_sqrt_rn_f32_slowpath,(.L_x_40 - $__internal_0_$__cuda_sm20_sqrt_rn_f32_slowpath)
$__internal_0_$__cuda_sm20_sqrt_rn_f32_slowpath:
[----:B------:R-:W-:-:S13]  /*04f0*/  LOP3.LUT P0, RZ, R0, 0x7fffffff, RZ, 0xc0, !PT ;  /* 0x7fffffff00ff7812 */ /* 0x000fda000780c0ff */
[----:B------:R-:W-:Y:S01]  /*0500*/  @!P0 MOV R4, R0 ;  /* 0x0000000000048202 */ /* 0x000fe20000000f00 */
[----:B------:R-:W-:Y:S06]  /*0510*/  @!P0 BRA `(.L_x_38) ;  /* 0x0000000000448947 */ /* 0x000fec0003800000 */
[----:B------:R-:W-:-:S13]  /*0520*/  FSETP.GEU.FTZ.AND P0, PT, R0, RZ, PT ;  /* 0x000000ff0000720b */ /* 0x000fda0003f1e000 */
[----:B------:R-:W-:Y:S01]  /*0530*/  @!P0 IMAD.MOV.U32 R4, RZ, RZ, 0x7fffffff ;  /* 0x7fffffffff048424 */ /* 0x000fe200078e00ff */
[----:B------:R-:W-:Y:S06]  /*0540*/  @!P0 BRA `(.L_x_38) ;  /* 0x0000000000388947 */ /* 0x000fec0003800000 */
[----:B------:R-:W-:-:S13]  /*0550*/  FSETP.GTU.FTZ.AND P0, PT, |R0|, +INF , PT ;  /* 0x7f8000000000780b */ /* 0x000fda0003f1c200 */
[----:B------:R-:W-:Y:S01]  /*0560*/  @P0 FADD.FTZ R4, R0, 1 ;  /* 0x3f80000000040421 */ /* 0x000fe20000010000 */
[----:B------:R-:W-:Y:S06]  /*0570*/  @P0 BRA `(.L_x_38) ;  /* 0x00000000002c0947 */ /* 0x000fec0003800000 */
[----:B------:R-:W-:-:S13]  /*0580*/  FSETP.NEU.FTZ.AND P0, PT, |R0|, +INF , PT ;  /* 0x7f8000000000780b */ /* 0x000fda0003f1d200 */
[----:B------:R-:W-:Y:S01]  /*0590*/  @!P0 MOV R4, R0 ;  /* 0x0000000000048202 */ /* 0x000fe20000000f00 */
[----:B------:R-:W-:Y:S06]  /*05a0*/  @!P0 BRA `(.L_x_38) ;  /* 0x0000000000208947 */ /* 0x000fec0003800000 */
[----:B------:R-:W-:-:S04]  /*05b0*/  FFMA R0, R0, 1.84467440737095516160e+19, RZ ;  /* 0x5f80000000007823 */ /* 0x000fc800000000ff */
[----:B------:R-:W0:Y:S02]  /*05c0*/  MUFU.RSQ R5, R0 ;  /* 0x0000000000057308 */ /* 0x000e240000001400 */
[----:B0-----:R-:W-:Y:S01]  /*05d0*/  FMUL.FTZ R7, R0, R5 ;  /* 0x0000000500077220 */ /* 0x001fe20000410000 */
[----:B------:R-:W-:-:S03]  /*05e0*/  FMUL.FTZ R5, R5, 0.5 ;  /* 0x3f00000005057820 */ /* 0x000fc60000410000 */
[----:B------:R-:W-:-:S04]  /*05f0*/  FADD.FTZ R4, -R7, -RZ ;  /* 0x800000ff07047221 */ /* 0x000fc80000010100 */
[----:B------:R-:W-:-:S04]  /*0600*/  FFMA R4, R7, R4, R0 ;  /* 0x0000000407047223 */ /* 0x000fc80000000000 */
[----:B------:R-:W-:-:S04]  /*0610*/  FFMA R4, R4, R5, R7 ;  /* 0x0000000504047223 */ /* 0x000fc80000000007 */
[----:B------:R-:W-:-:S07]  /*0620*/  FMUL.FTZ R4, R4, 2.3283064365386962891e-10 ;  /* 0x2f80000004047820 */ /* 0x000fce0000410000 */
.L_x_38:
[----:B------:R-:W-:Y:S01]  /*0630*/  IMAD.MOV.U32 R0, RZ, RZ, R4 ;  /* 0x000000ffff007224 */ /* 0x000fe200078e0004 */
[----:B------:R-:W-:Y:S01]  /*0640*/  MOV R4, R6 ;  /* 0x0000000600047202 */ /* 0x000fe20000000f00 */
[----:B------:R-:W-:-:S04]  /*0650*/  IMAD.MOV.U32 R5, RZ, RZ, 0x0 ;  /* 0x00000000ff057424 */ /* 0x000fc800078e00ff */
[----:B------:R-:W-:Y:S05]  /*0660*/  RET.REL.NODEC R4 `(_Z15BinarySearchGPUPKfiS0_iPi) ;  /* 0xfffffff804647950 */ /* 0x000fea0003c3ffff */
.L_x_39:
        /* <DEDUP_REMOVED lines=9> */
.L_x_40:


//--------------------- .nv.global.init           --------------------------
	.section	.nv.global.init,"aw",@progbits
	.align	4
.nv.global.init:
	.type		mrg32k3aM1SubSeq,@object
	.size		mrg32k3aM1SubSeq,(mrg32k3aM2SubSeq - mrg32k3aM1SubSeq)
mrg32k3aM1SubSeq:
        /*0000*/ 	.byte	0x0b, 0xcc, 0xee, 0x04, 0x73, 0x29, 0x8b, 0x6f, 0xf6, 0x53, 0x03, 0xf6, 0x23, 0xf6, 0xea, 0xda
        /* <DEDUP_REMOVED lines=125> */
	.type		mrg32k3aM2SubSeq,@object
	.size		mrg32k3aM2SubSeq,(mrg32k3aM1 - mrg32k3aM2SubSeq)
mrg32k3aM2SubSeq:
        /* <DEDUP_REMOVED lines=126> */
	.type		mrg32k3aM1,@object
	.size		mrg32k3aM1,(mrg32k3aM1Seq - mrg32k3aM1)
mrg32k3aM1:
        /* <DEDUP_REMOVED lines=144> */
	.type		mrg32k3aM1Seq,@object
	.size		mrg32k3aM1Seq,(mrg32k3aM2 - mrg32k3aM1Seq)
mrg32k3aM1Seq:
        /* <DEDUP_REMOVED lines=144> */
	.type		mrg32k3aM2,@object
	.size		mrg32k3aM2,(mrg32k3aM2Seq - mrg32k3aM2)
mrg32k3aM2:
        /* <DEDUP_REMOVED lines=144> */
	.type		mrg32k3aM2Seq,@object
	.size		mrg32k3aM2Seq,(precalc_xorwow_matrix - mrg32k3aM2Seq)
mrg32k3aM2Seq:
        /* <DEDUP_REMOVED lines=144> */
	.type		precalc_xorwow_matrix,@object
	.size		precalc_xorwow_matrix,(precalc_xorwow_offset_matrix - precalc_xorwow_matrix)
precalc_xorwow_matrix:
        /* <DEDUP_REMOVED lines=6400> */
	.type		precalc_xorwow_offset_matrix,@object
	.size		precalc_xorwow_offset_matrix,(.L_1 - precalc_xorwow_offset_matrix)
precalc_xorwow_offset_matrix:
        /* <DEDUP_REMOVED lines=6400> */
.L_1:


//--------------------- .nv.shared.reserved.0     --------------------------
	.section	.nv.shared.reserved.0,"aw",@nobits
	.weak		__nv_reservedSMEM_offset_0_alias
	.size		__nv_reservedSMEM_offset_0_alias, 0, 64
	.other		__nv_reservedSMEM_offset_0_alias,@"STO_CUDA_RESERVED_SHARED STV_DEFAULT"
__nv_reservedSMEM_offset_0_alias:
	.zero		0
	.zero		64


//--------------------- .nv.constant0._Z17InitializeIndicesPii --------------------------
	.section	.nv.constant0._Z17InitializeIndicesPii,"a",@progbits
	.sectionflags	@""
	.align	4
.nv.constant0._Z17InitializeIndicesPii:
	.zero		908


//--------------------- .nv.constant0._Z19InitializeParticlesPfiyff --------------------------
	.section	.nv.constant0._Z19InitializeParticlesPfiyff,"a",@progbits
	.sectionflags	@""
	.align	4
.nv.constant0._Z19InitializeParticlesPfiyff:
	.zero		928


//--------------------- .nv.constant0._Z14InitializeGridPfffi --------------------------
	.section	.nv.constant0._Z14InitializeGridPfffi,"a",@progbits
	.sectionflags	@""
	.align	4
.nv.constant0._Z14InitializeGridPfffi:
	.zero		916


//--------------------- .nv.constant0._Z15BinarySearchGPUPKfiS0_iPi --------------------------
	.section	.nv.constant0._Z15BinarySearchGPUPKfiS0_iPi,"a",@progbits
	.sectionflags	@""
	.align	4
.nv.constant0._Z15BinarySearchGPUPKfiS0_iPi:
	.zero		936


//--------------------- SYMBOLS --------------------------

	.type		.nv.reservedSmem.offset0,@object
	.size		.nv.reservedSmem.offset0,0x4
